	.target	sm_90a

	.elftype	@"ET_EXEC"


//--------------------- .note.nv.tkinfo           --------------------------
	.section	.note.nv.tkinfo,"",@"SHT_NOTE"
	.sectionflags	@"SHF_NOTE_NV_TKINFO"
	.tkinfo
        /*0018*/ 	.word	0x00000002
        /*0030*/ 	.string	""
        /*0030*/ 	.string	"ptxas"
        /*0030*/ 	.string	"Cuda compilation tools, release 13.0, V13.0.88"
        /*0030*/ 	.string	"Build cuda_13.0.r13.0/compiler.36424714_0"
        /*0030*/ 	.string	"-v  -suppress-debug-info  -lineinfo  -arch sm_90a "



//--------------------- .note.nv.cuinfo           --------------------------
	.section	.note.nv.cuinfo,"",@"SHT_NOTE"
	.sectionflags	@"SHF_NOTE_NV_CUINFO"
        /*0018*/ 	.short	0x0002
        /*001a*/ 	.short	0x005a
        /*001c*/ 	.short	0x0082
	.zero		2


//--------------------- .nv.info                  --------------------------
	.section	.nv.info,"",@"SHT_CUDA_INFO"
	.align	4


	//----- nvinfo : EIATTR_REGCOUNT
	.align		4
        /*0000*/ 	.byte	0x04, 0x2f
        /*0002*/ 	.short	(.L_2 - .L_1)
	.align		4
.L_1:
        /*0004*/ 	.word	index@(attn_fwd)
        /*0008*/ 	.word	0x00000079


	//----- nvinfo : EIATTR_FRAME_SIZE
	.align		4
.L_2:
        /*000c*/ 	.byte	0x04, 0x11
        /*000e*/ 	.short	(.L_4 - .L_3)
	.align		4
.L_3:
        /*0010*/ 	.word	index@(attn_fwd)
        /*0014*/ 	.word	0x00000000


	//----- nvinfo : EIATTR_MIN_STACK_SIZE
	.align		4
.L_4:
        /*0018*/ 	.byte	0x04, 0x12
        /*001a*/ 	.short	(.L_6 - .L_5)
	.align		4
.L_5:
        /*001c*/ 	.word	index@(attn_fwd)
        /*0020*/ 	.word	0x00000000
.L_6:


//--------------------- .nv.compat                --------------------------
	.section	.nv.compat,"",@"SHT_CUDA_COMPAT_INFO"
	.align	4
        /*0000*/ 	.byte	0x02, 0x09, 0x01, 0x00, 0x02, 0x02, 0x04, 0x00, 0x02, 0x05, 0x05, 0x00, 0x03, 0x07, 0x01, 0x01
        /*0010*/ 	.byte	0x02, 0x03, 0x00, 0x00, 0x02, 0x06, 0x01, 0x00, 0x04, 0x0b, 0x08, 0x00, 0x00, 0x00, 0x00, 0x00
        /*0020*/ 	.byte	0x00, 0x00, 0x00, 0x00


//--------------------- .nv.info.attn_fwd         --------------------------
	.section	.nv.info.attn_fwd,"",@"SHT_CUDA_INFO"
	.sectionflags	@""
	.align	4


	//----- nvinfo : EIATTR_CUDA_API_VERSION
	.align		4
        /*0000*/ 	.byte	0x04, 0x37
        /*0002*/ 	.short	(.L_8 - .L_7)
.L_7:
        /*0004*/ 	.word	0x00000082


	//----- nvinfo : EIATTR_KPARAM_INFO
	.align		4
.L_8:
        /*0008*/ 	.byte	0x04, 0x17
        /*000a*/ 	.short	(.L_10 - .L_9)
.L_9:
        /*000c*/ 	.word	0x00000000
        /*0010*/ 	.short	0x0019
        /*0012*/ 	.short	0x0080
        /*0014*/ 	.byte	0x00, 0xf4, 0x21, 0x00


	//----- nvinfo : EIATTR_KPARAM_INFO
	.align		4
.L_10:
        /*0018*/ 	.byte	0x04, 0x17
        /*001a*/ 	.short	(.L_12 - .L_11)
.L_11:
        /*001c*/ 	.word	0x00000000
        /*0020*/ 	.short	0x0018
        /*0022*/ 	.short	0x0078
        /*0024*/ 	.byte	0x00, 0xf4, 0x21, 0x00


	//----- nvinfo : EIATTR_KPARAM_INFO
	.align		4
.L_12:
        /*0028*/ 	.byte	0x04, 0x17
        /*002a*/ 	.short	(.L_14 - .L_13)
.L_13:
        /*002c*/ 	.word	0x00000000
        /*0030*/ 	.short	0x0017
        /*0032*/ 	.short	0x0070
        /*0034*/ 	.byte	0x00, 0xf0, 0x11, 0x00


	//----- nvinfo : EIATTR_KPARAM_INFO
	.align		4
.L_14:
        /*0038*/ 	.byte	0x04, 0x17
        /*003a*/ 	.short	(.L_16 - .L_15)
.L_15:
        /*003c*/ 	.word	0x00000000
        /*0040*/ 	.short	0x0016
        /*0042*/ 	.short	0x006c
        /*0044*/ 	.byte	0x00, 0xf0, 0x11, 0x00


	//----- nvinfo : EIATTR_KPARAM_INFO
	.align		4
.L_16:
        /*0048*/ 	.byte	0x04, 0x17
        /*004a*/ 	.short	(.L_18 - .L_17)
.L_17:
        /*004c*/ 	.word	0x00000000
        /*0050*/ 	.short	0x0015
        /*0052*/ 	.short	0x0068
        /*0054*/ 	.byte	0x00, 0xf0, 0x11, 0x00


	//----- nvinfo : EIATTR_KPARAM_INFO
	.align		4
.L_18:
        /*0058*/ 	.byte	0x04, 0x17
        /*005a*/ 	.short	(.L_20 - .L_19)
.L_19:
        /*005c*/ 	.word	0x00000000
        /*0060*/ 	.short	0x0014
        /*0062*/ 	.short	0x0064
        /*0064*/ 	.byte	0x00, 0xf0, 0x11, 0x00


	//----- nvinfo : EIATTR_KPARAM_INFO
	.align		4
.L_20:
        /*0068*/ 	.byte	0x04, 0x17
        /*006a*/ 	.short	(.L_22 - .L_21)
.L_21:
        /*006c*/ 	.word	0x00000000
        /*0070*/ 	.short	0x0013
        /*0072*/ 	.short	0x0060
        /*0074*/ 	.byte	0x00, 0xf0, 0x11, 0x00


	//----- nvinfo : EIATTR_KPARAM_INFO
	.align		4
.L_22:
        /*0078*/ 	.byte	0x04, 0x17
        /*007a*/ 	.short	(.L_24 - .L_23)
.L_23:
        /*007c*/ 	.word	0x00000000
        /*0080*/ 	.short	0x0012
        /*0082*/ 	.short	0x005c
        /*0084*/ 	.byte	0x00, 0xf0, 0x11, 0x00


	//----- nvinfo : EIATTR_KPARAM_INFO
	.align		4
.L_24:
        /*0088*/ 	.byte	0x04, 0x17
        /*008a*/ 	.short	(.L_26 - .L_25)
.L_25:
        /*008c*/ 	.word	0x00000000
        /*0090*/ 	.short	0x0011
        /*0092*/ 	.short	0x0058
        /*0094*/ 	.byte	0x00, 0xf0, 0x11, 0x00


	//----- nvinfo : EIATTR_KPARAM_INFO
	.align		4
.L_26:
        /*0098*/ 	.byte	0x04, 0x17
        /*009a*/ 	.short	(.L_28 - .L_27)
.L_27:
        /*009c*/ 	.word	0x00000000
        /*00a0*/ 	.short	0x0010
        /*00a2*/ 	.short	0x0054
        /*00a4*/ 	.byte	0x00, 0xf0, 0x11, 0x00


	//----- nvinfo : EIATTR_KPARAM_INFO
	.align		4
.L_28:
        /*00a8*/ 	.byte	0x04, 0x17
        /*00aa*/ 	.short	(.L_30 - .L_29)
.L_29:
        /*00ac*/ 	.word	0x00000000
        /*00b0*/ 	.short	0x000f
        /*00b2*/ 	.short	0x0050
        /*00b4*/ 	.byte	0x00, 0xf0, 0x11, 0x00


	//----- nvinfo : EIATTR_KPARAM_INFO
	.align		4
.L_30:
        /*00b8*/ 	.byte	0x04, 0x17
        /*00ba*/ 	.short	(.L_32 - .L_31)
.L_31:
        /*00bc*/ 	.word	0x00000000
        /*00c0*/ 	.short	0x000e
        /*00c2*/ 	.short	0x004c
        /*00c4*/ 	.byte	0x00, 0xf0, 0x11, 0x00


	//----- nvinfo : EIATTR_KPARAM_INFO
	.align		4
.L_32:
        /*00c8*/ 	.byte	0x04, 0x17
        /*00ca*/ 	.short	(.L_34 - .L_33)
.L_33:
        /*00cc*/ 	.word	0x00000000
        /*00d0*/ 	.short	0x000d
        /*00d2*/ 	.short	0x0048
        /*00d4*/ 	.byte	0x00, 0xf0, 0x11, 0x00


	//----- nvinfo : EIATTR_KPARAM_INFO
	.align		4
.L_34:
        /*00d8*/ 	.byte	0x04, 0x17
        /*00da*/ 	.short	(.L_36 - .L_35)
.L_35:
        /*00dc*/ 	.word	0x00000000
        /*00e0*/ 	.short	0x000c
        /*00e2*/ 	.short	0x0044
        /*00e4*/ 	.byte	0x00, 0xf0, 0x11, 0x00


	//----- nvinfo : EIATTR_KPARAM_INFO
	.align		4
.L_36:
        /*00e8*/ 	.byte	0x04, 0x17
        /*00ea*/ 	.short	(.L_38 - .L_37)
.L_37:
        /*00ec*/ 	.word	0x00000000
        /*00f0*/ 	.short	0x000b
        /*00f2*/ 	.short	0x0040
        /*00f4*/ 	.byte	0x00, 0xf0, 0x11, 0x00


	//----- nvinfo : EIATTR_KPARAM_INFO
	.align		4
.L_38:
        /*00f8*/ 	.byte	0x04, 0x17
        /*00fa*/ 	.short	(.L_40 - .L_39)
.L_39:
        /*00fc*/ 	.word	0x00000000
        /*0100*/ 	.short	0x000a
        /*0102*/ 	.short	0x003c
        /*0104*/ 	.byte	0x00, 0xf0, 0x11, 0x00


	//----- nvinfo : EIATTR_KPARAM_INFO
	.align		4
.L_40:
        /*0108*/ 	.byte	0x04, 0x17
        /*010a*/ 	.short	(.L_42 - .L_41)
.L_41:
        /*010c*/ 	.word	0x00000000
        /*0110*/ 	.short	0x0009
        /*0112*/ 	.short	0x0038
        /*0114*/ 	.byte	0x00, 0xf0, 0x11, 0x00


	//----- nvinfo : EIATTR_KPARAM_INFO
	.align		4
.L_42:
        /*0118*/ 	.byte	0x04, 0x17
        /*011a*/ 	.short	(.L_44 - .L_43)
.L_43:
        /*011c*/ 	.word	0x00000000
        /*0120*/ 	.short	0x0008
        /*0122*/ 	.short	0x0034
        /*0124*/ 	.byte	0x00, 0xf0, 0x11, 0x00


	//----- nvinfo : EIATTR_KPARAM_INFO
	.align		4
.L_44:
        /*0128*/ 	.byte	0x04, 0x17
        /*012a*/ 	.short	(.L_46 - .L_45)
.L_45:
        /*012c*/ 	.word	0x00000000
        /*0130*/ 	.short	0x0007
        /*0132*/ 	.short	0x0030
        /*0134*/ 	.byte	0x00, 0xf0, 0x11, 0x00


	//----- nvinfo : EIATTR_KPARAM_INFO
	.align		4
.L_46:
        /*0138*/ 	.byte	0x04, 0x17
        /*013a*/ 	.short	(.L_48 - .L_47)
.L_47:
        /*013c*/ 	.word	0x00000000
        /*0140*/ 	.short	0x0006
        /*0142*/ 	.short	0x002c
        /*0144*/ 	.byte	0x00, 0xf0, 0x11, 0x00


	//----- nvinfo : EIATTR_KPARAM_INFO
	.align		4
.L_48:
        /*0148*/ 	.byte	0x04, 0x17
        /*014a*/ 	.short	(.L_50 - .L_49)
.L_49:
        /*014c*/ 	.word	0x00000000
        /*0150*/ 	.short	0x0005
        /*0152*/ 	.short	0x0028
        /*0154*/ 	.byte	0x00, 0xf0, 0x11, 0x00


	//----- nvinfo : EIATTR_KPARAM_INFO
	.align		4
.L_50:
        /*0158*/ 	.byte	0x04, 0x17
        /*015a*/ 	.short	(.L_52 - .L_51)
.L_51:
        /*015c*/ 	.word	0x00000000
        /*0160*/ 	.short	0x0004
        /*0162*/ 	.short	0x0020
        /*0164*/ 	.byte	0x00, 0xf4, 0x21, 0x00


	//----- nvinfo : EIATTR_KPARAM_INFO
	.align		4
.L_52:
        /*0168*/ 	.byte	0x04, 0x17
        /*016a*/ 	.short	(.L_54 - .L_53)
.L_53:
        /*016c*/ 	.word	0x00000000
        /*0170*/ 	.short	0x0003
        /*0172*/ 	.short	0x0018
        /*0174*/ 	.byte	0x00, 0xf4, 0x21, 0x00


	//----- nvinfo : EIATTR_KPARAM_INFO
	.align		4
.L_54:
        /*0178*/ 	.byte	0x04, 0x17
        /*017a*/ 	.short	(.L_56 - .L_55)
.L_55:
        /*017c*/ 	.word	0x00000000
        /*0180*/ 	.short	0x0002
        /*0182*/ 	.short	0x0010
        /*0184*/ 	.byte	0x00, 0xf4, 0x21, 0x00


	//----- nvinfo : EIATTR_KPARAM_INFO
	.align		4
.L_56:
        /*0188*/ 	.byte	0x04, 0x17
        /*018a*/ 	.short	(.L_58 - .L_57)
.L_57:
        /*018c*/ 	.word	0x00000000
        /*0190*/ 	.short	0x0001
        /*0192*/ 	.short	0x0008
        /*0194*/ 	.byte	0x00, 0xf4, 0x21, 0x00


	//----- nvinfo : EIATTR_KPARAM_INFO
	.align		4
.L_58:
        /*0198*/ 	.byte	0x04, 0x17
        /*019a*/ 	.short	(.L_60 - .L_59)
.L_59:
        /*019c*/ 	.word	0x00000000
        /*01a0*/ 	.short	0x0000
        /*01a2*/ 	.short	0x0000
        /*01a4*/ 	.byte	0x00, 0xf4, 0x21, 0x00


	//----- nvinfo : EIATTR_SPARSE_MMA_MASK
	.align		4
.L_60:
        /*01a8*/ 	.byte	0x03, 0x50
        /*01aa*/ 	.short	0x0000


	//----- nvinfo : EIATTR_MAXREG_COUNT
	.align		4
        /*01ac*/ 	.byte	0x03, 0x1b
        /*01ae*/ 	.short	0x00ff


	//----- nvinfo : EIATTR_NUM_BARRIERS
	.align		4
        /*01b0*/ 	.byte	0x02, 0x4c
        /*01b2*/ 	.byte	0x01
	.zero		1


	//----- nvinfo : EIATTR_MERCURY_ISA_VERSION
	.align		4
        /*01b4*/ 	.byte	0x03, 0x5f
        /*01b6*/ 	.short	0x0101


	//----- nvinfo : EIATTR_COOP_GROUP_MASK_REGIDS
	.align		4
        /*01b8*/ 	.byte	0x04, 0x29
        /*01ba*/ 	.short	(.L_62 - .L_61)


	//   ....[0]....
.L_61:
        /*01bc*/ 	.word	0xffffffff


	//   ....[1]....
        /*01c0*/ 	.word	0xffffffff


	//   ....[2]....
        /*01c4*/ 	.word	0xffffffff


	//   ....[3]....
        /*01c8*/ 	.word	0xffffffff


	//   ....[4]....
        /*01cc*/ 	.word	0xffffffff


	//   ....[5]....
        /*01d0*/ 	.word	0xffffffff


	//   ....[6]....
        /*01d4*/ 	.word	0xffffffff


	//   ....[7]....
        /*01d8*/ 	.word	0xffffffff


	//   ....[8]....
        /*01dc*/ 	.word	0xffffffff


	//   ....[9]....
        /*01e0*/ 	.word	0xffffffff


	//   ....[10]....
        /*01e4*/ 	.word	0xffffffff


	//   ....[11]....
        /*01e8*/ 	.word	0xffffffff


	//   ....[12]....
        /*01ec*/ 	.word	0xffffffff


	//   ....[13]....
        /*01f0*/ 	.word	0xffffffff


	//   ....[14]....
        /*01f4*/ 	.word	0xffffffff


	//   ....[15]....
        /*01f8*/ 	.word	0xffffffff


	//----- nvinfo : EIATTR_COOP_GROUP_INSTR_OFFSETS
	.align		4
.L_62:
        /*01fc*/ 	.byte	0x04, 0x28
        /*01fe*/ 	.short	(.L_64 - .L_63)


	//   ....[0]....
.L_63:
        /*0200*/ 	.word	0x00001b90


	//   ....[1]....
        /*0204*/ 	.word	0x00001c60


	//   ....[2]....
        /*0208*/ 	.word	0x00001dc0


	//   ....[3]....
        /*020c*/ 	.word	0x00001f00


	//   ....[4]....
        /*0210*/ 	.word	0x00001f40


	//   ....[5]....
        /*0214*/ 	.word	0x00002120


	//   ....[6]....
        /*0218*/ 	.word	0x00002250


	//   ....[7]....
        /*021c*/ 	.word	0x00002340


	//   ....[8]....
        /*0220*/ 	.word	0x00002cc0


	//   ....[9]....
        /*0224*/ 	.word	0x00002cd0


	//   ....[10]....
        /*0228*/ 	.word	0x00002ce0


	//   ....[11]....
        /*022c*/ 	.word	0x00002cf0


	//   ....[12]....
        /*0230*/ 	.word	0x00002d60


	//   ....[13]....
        /*0234*/ 	.word	0x00002d80


	//   ....[14]....
        /*0238*/ 	.word	0x00002d90


	//   ....[15]....
        /*023c*/ 	.word	0x00002db0


	//----- nvinfo : EIATTR_EXIT_INSTR_OFFSETS
	.align		4
.L_64:
        /*0240*/ 	.byte	0x04, 0x1c
        /*0242*/ 	.short	(.L_66 - .L_65)


	//   ....[0]....
.L_65:
        /*0244*/ 	.word	0x00004410


	//----- nvinfo : EIATTR_REQNTID
	.align		4
.L_66:
        /*0248*/ 	.byte	0x04, 0x10
        /*024a*/ 	.short	(.L_68 - .L_67)
.L_67:
        /*024c*/ 	.word	0x00000080
        /*0250*/ 	.word	0x00000001
        /*0254*/ 	.word	0x00000001


	//----- nvinfo : EIATTR_CBANK_PARAM_SIZE
	.align		4
.L_68:
        /*0258*/ 	.byte	0x03, 0x19
        /*025a*/ 	.short	0x0088


	//----- nvinfo : EIATTR_PARAM_CBANK
	.align		4
        /*025c*/ 	.byte	0x04, 0x0a
        /*025e*/ 	.short	(.L_70 - .L_69)
	.align		4
.L_69:
        /*0260*/ 	.word	index@(.nv.constant0.attn_fwd)
        /*0264*/ 	.short	0x0210
        /*0266*/ 	.short	0x0088


	//----- nvinfo : EIATTR_SW_WAR
	.align		4
.L_70:
        /*0268*/ 	.byte	0x04, 0x36
        /*026a*/ 	.short	(.L_72 - .L_71)
.L_71:
        /*026c*/ 	.word	0x00000008
.L_72:


//--------------------- .nv.callgraph             --------------------------
	.section	.nv.callgraph,"",@"SHT_CUDA_CALLGRAPH"
	.align	4
	.sectionentsize	8
	.align		4
        /*0000*/ 	.word	0x00000000
	.align		4
        /*0004*/ 	.word	0xffffffff
	.align		4
        /*0008*/ 	.word	0x00000000
	.align		4
        /*000c*/ 	.word	0xfffffffe
	.align		4
        /*0010*/ 	.word	0x00000000
	.align		4
        /*0014*/ 	.word	0xfffffffd
	.align		4
        /*0018*/ 	.word	0x00000000
	.align		4
        /*001c*/ 	.word	0xfffffffc


//--------------------- .nv.constant4             --------------------------
	.section	.nv.constant4,"a",@progbits
	.align	8
	.align		8
.nv.constant4:
        /*0000*/ 	.dword	_$_str


//--------------------- .text.attn_fwd            --------------------------
	.section	.text.attn_fwd,"ax",@progbits
	.align	128
        .global         attn_fwd
        .type           attn_fwd,@function
        .size           attn_fwd,(.L_x_3 - attn_fwd)
        .other          attn_fwd,@"STO_CUDA_ENTRY STV_DEFAULT"
attn_fwd:
.text.attn_fwd:
[----:B------:R-:W-:Y:S08]  /*0000*/  LDC R1, c[0x0][0x28] ;  /* 0x00000a00ff017b82 */ /* 0x000ff00000000800 */
[----:B------:R-:W0:Y:S01]  /*0010*/  S2UR UR6, SR_CTAID.X ;  /* 0x00000000000679c3 */ /* 0x000e220000002500 */
[----:B------:R-:W1:Y:S01]  /*0020*/  S2R R0, SR_TID.X ;  /* 0x0000000000007919 */ /* 0x000e620000002100 */
[----:B------:R-:W-:Y:S01]  /*0030*/  ULDC.64 UR4, c[0x0][0x240] ;  /* 0x0000900000047ab9 */ /* 0x000fe20000000a00 */
[----:B------:R-:W-:-:S05]  /*0040*/  ULDC.64 UR22, c[0x0][0x208] ;  /* 0x0000820000167ab9 */ /* 0x000fca0000000a00 */
[----:B------:R-:W2:Y:S08]  /*0050*/  S2UR UR16, SR_CTAID.Y ;  /* 0x00000000001079c3 */ /* 0x000eb00000002600 */
[----:B------:R-:W3:Y:S01]  /*0060*/  LDC.64 R6, c[0x0][0x210] ;  /* 0x00008400ff067b82 */ /* 0x000ee20000000a00 */
[----:B0-----:R-:W-:-:S07]  /*0070*/  USHF.L.U32 UR6, UR6, 0x7, URZ ;  /* 0x0000000706067899 */ /* 0x001fce000800063f */
[----:B------:R-:W0:Y:S01]  /*0080*/  LDC R35, c[0x0][0x248] ;  /* 0x00009200ff237b82 */ /* 0x000e220000000800 */
[----:B------:R-:W-:Y:S01]  /*0090*/  IMAD.U32 R3, RZ, RZ, UR6 ;  /* 0x00000006ff037e24 */ /* 0x000fe2000f8e00ff */
[----:B--2---:R-:W-:-:S04]  /*00a0*/  UIMAD UR4, UR16, UR4, URZ ;  /* 0x00000004100472a4 */ /* 0x004fc8000f8e023f */
[----:B-1----:R-:W-:Y:S01]  /*00b0*/  LOP3.LUT R18, R3, 0x7f, R0, 0xf8, !PT ;  /* 0x0000007f03127812 */ /* 0x002fe200078ef800 */
[----:B------:R-:W-:-:S04]  /*00c0*/  USHF.L.U32 UR7, UR4, 0x1, URZ ;  /* 0x0000000104077899 */ /* 0x000fc8000800063f */
[----:B------:R-:W-:Y:S01]  /*00d0*/  IMAD R2, R18, UR5, RZ ;  /* 0x0000000512027c24 */ /* 0x000fe2000f8e02ff */
[----:B------:R-:W-:-:S03]  /*00e0*/  UIMAD.WIDE UR4, UR4, 0x2, URZ ;  /* 0x00000002040478a5 */ /* 0x000fc6000f8e023f */
[C---:B------:R-:W-:Y:S02]  /*00f0*/  IMAD.SHL.U32 R3, R2.reuse, 0x2, RZ ;  /* 0x0000000202037824 */ /* 0x040fe400078e00ff */
[----:B------:R-:W-:-:S03]  /*0100*/  IMAD.HI R4, R2, 0x2, RZ ;  /* 0x0000000202047827 */ /* 0x000fc600078e02ff */
[----:B---3--:R-:W-:Y:S01]  /*0110*/  IADD3 R2, P0, P1, R3, UR7, R6 ;  /* 0x0000000703027c10 */ /* 0x008fe2000f91e006 */
[C---:B0-----:R-:W-:Y:S02]  /*0120*/  IMAD R25, R35.reuse, 0xa, RZ ;  /* 0x0000000a23197824 */ /* 0x041fe400078e02ff */
[C---:B------:R-:W-:Y:S01]  /*0130*/  IMAD R5, R35.reuse, 0x12, RZ ;  /* 0x0000001223057824 */ /* 0x040fe200078e02ff */
[----:B------:R-:W-:Y:S01]  /*0140*/  IADD3.X R3, R4, UR5, R7, P0, P1 ;  /* 0x0000000504037c10 */ /* 0x000fe200087e2407 */
[C---:B------:R-:W-:Y:S01]  /*0150*/  IMAD.SHL.U32 R7, R35.reuse, 0x2, RZ ;  /* 0x0000000223077824 */ /* 0x040fe200078e00ff */
[CC--:B------:R-:W-:Y:S01]  /*0160*/  LEA R6, P4, R35.reuse, R2.reuse, 0x2 ;  /* 0x0000000223067211 */ /* 0x0c0fe200078810ff */
[C---:B------:R-:W-:Y:S02]  /*0170*/  IMAD R15, R35.reuse, 0x6, RZ ;  /* 0x00000006230f7824 */ /* 0x040fe400078e02ff */
[----:B------:R-:W-:Y:S01]  /*0180*/  IMAD R13, R35, 0x5, RZ ;  /* 0x00000005230d7824 */ /* 0x000fe200078e02ff */
[-C--:B------:R-:W-:Y:S01]  /*0190*/  IADD3 R4, P6, R7, R2.reuse, RZ ;  /* 0x0000000207047210 */ /* 0x080fe20007fde0ff */
[----:B------:R-:W-:Y:S01]  /*01a0*/  IMAD R9, R35, 0x3, RZ ;  /* 0x0000000323097824 */ /* 0x000fe200078e02ff */
[-C--:B------:R-:W-:Y:S01]  /*01b0*/  LEA.HI.X.SX32 R7, R7, R3.reuse, 0x1, P4 ;  /* 0x0000000307077211 */ /* 0x080fe200020f0eff */
[----:B------:R-:W-:Y:S01]  /*01c0*/  IMAD.SHL.U32 R11, R35, 0x4, RZ ;  /* 0x00000004230b7824 */ /* 0x000fe200078e00ff */
[-C--:B------:R-:W-:Y:S01]  /*01d0*/  IADD3 R12, P4, R25, R2.reuse, RZ ;  /* 0x00000002190c7210 */ /* 0x080fe20007f9e0ff */
[----:B------:R-:W-:Y:S01]  /*01e0*/  IMAD R29, R35, 0xc, RZ ;  /* 0x0000000c231d7824 */ /* 0x000fe200078e02ff */
[-C--:B------:R-:W-:Y:S01]  /*01f0*/  IADD3 R22, P0, R5, R2.reuse, RZ ;  /* 0x0000000205167210 */ /* 0x080fe20007f1e0ff */
[----:B------:R-:W-:Y:S01]  /*0200*/  IMAD R21, R35, 0x14, RZ ;  /* 0x0000001423157824 */ /* 0x000fe200078e02ff */
[-C--:B------:R-:W-:Y:S01]  /*0210*/  IADD3 R8, P5, R15, R2.reuse, RZ ;  /* 0x000000020f087210 */ /* 0x080fe20007fbe0ff */
[C---:B------:R-:W-:Y:S01]  /*0220*/  IMAD R33, R35.reuse, 0xe, RZ ;  /* 0x0000000e23217824 */ /* 0x040fe200078e02ff */
[CC--:B------:R-:W-:Y:S01]  /*0230*/  LEA.HI.X.SX32 R5, R35.reuse, R3.reuse, 0x1, P6 ;  /* 0x0000000323057211 */ /* 0x0c0fe200030f0eff */
[C---:B------:R-:W-:Y:S01]  /*0240*/  IMAD.SHL.U32 R19, R35.reuse, 0x8, RZ ;  /* 0x0000000823137824 */ /* 0x040fe200078e00ff */
[CC--:B------:R-:W-:Y:S01]  /*0250*/  LEA R10, P6, R35.reuse, R2.reuse, 0x3 ;  /* 0x00000002230a7211 */ /* 0x0c0fe200078c18ff */
[----:B------:R-:W-:Y:S01]  /*0260*/  IMAD R27, R35, 0x16, RZ ;  /* 0x00000016231b7824 */ /* 0x000fe200078e02ff */
[-C--:B------:R-:W-:Y:S01]  /*0270*/  LEA.HI.X.SX32 R13, R13, R3.reuse, 0x1, P4 ;  /* 0x000000030d0d7211 */ /* 0x080fe200020f0eff */
[C---:B------:R-:W-:Y:S01]  /*0280*/  IMAD R31, R35.reuse, 0x18, RZ ;  /* 0x00000018231f7824 */ /* 0x040fe200078e02ff */
[CC--:B------:R-:W-:Y:S01]  /*0290*/  LEA R20, P4, R35.reuse, R2.reuse, 0x4 ;  /* 0x0000000223147211 */ /* 0x0c0fe200078820ff */
[----:B------:R-:W-:Y:S01]  /*02a0*/  IMAD R17, R35, 0x7, RZ ;  /* 0x0000000723117824 */ /* 0x000fe200078e02ff */
[-C--:B------:R-:W-:Y:S01]  /*02b0*/  LEA.HI.X.SX32 R9, R9, R3.reuse, 0x1, P5 ;  /* 0x0000000309097211 */ /* 0x080fe200028f0eff */
[----:B------:R-:W-:Y:S01]  /*02c0*/  IMAD R23, R35, 0x9, RZ ;  /* 0x0000000923177824 */ /* 0x000fe200078e02ff */
[-C--:B------:R-:W-:Y:S01]  /*02d0*/  IADD3 R24, P3, R21, R2.reuse, RZ ;  /* 0x0000000215187210 */ /* 0x080fe20007f7e0ff */
[----:B------:R-:W-:Y:S01]  /*02e0*/  IMAD R37, R35, 0x1a, RZ ;  /* 0x0000001a23257824 */ /* 0x000fe200078e02ff */
[-C--:B------:R-:W-:Y:S01]  /*02f0*/  IADD3 R14, P5, R29, R2.reuse, RZ ;  /* 0x000000021d0e7210 */ /* 0x080fe20007fbe0ff */
[----:B------:R-:W-:Y:S01]  /*0300*/  IMAD R39, R35, 0x1c, RZ ;  /* 0x0000001c23277824 */ /* 0x000fe200078e02ff */
[-C--:B------:R-:W-:Y:S01]  /*0310*/  LEA.HI.X.SX32 R11, R11, R3.reuse, 0x1, P6 ;  /* 0x000000030b0b7211 */ /* 0x080fe200030f0eff */
[----:B------:R-:W-:Y:S01]  /*0320*/  IMAD R41, R35, 0x1e, RZ ;  /* 0x0000001e23297824 */ /* 0x000fe200078e02ff */
[-C--:B------:R-:W-:Y:S01]  /*0330*/  IADD3 R16, P6, R33, R2.reuse, RZ ;  /* 0x0000000221107210 */ /* 0x080fe20007fde0ff */
[----:B------:R0:W2:Y:S01]  /*0340*/  LDG.E.U16 R34, desc[UR22][R2.64] ;  /* 0x0000001602227981 */ /* 0x0000a2000c1e1500 */
[-C--:B------:R-:W-:Y:S01]  /*0350*/  LEA.HI.X.SX32 R21, R19, R3.reuse, 0x1, P4 ;  /* 0x0000000313157211 */ /* 0x080fe200020f0eff */
[----:B------:R-:W-:Y:S01]  /*0360*/  IMAD R19, R35, 0xb, RZ ;  /* 0x0000000b23137824 */ /* 0x000fe200078e02ff */
[-C--:B------:R-:W-:Y:S01]  /*0370*/  IADD3 R26, P2, R27, R2.reuse, RZ ;  /* 0x000000021b1a7210 */ /* 0x080fe20007f5e0ff */
[----:B------:R-:W3:Y:S01]  /*0380*/  LDG.E.U16 R4, desc[UR22][R4.64] ;  /* 0x0000001604047981 */ /* 0x000ee2000c1e1500 */
[-C--:B------:R-:W-:Y:S01]  /*0390*/  IADD3 R28, P1, R31, R2.reuse, RZ ;  /* 0x000000021f1c7210 */ /* 0x080fe20007f3e0ff */
[----:B------:R-:W-:Y:S01]  /*03a0*/  IMAD R31, R35, 0xd, RZ ;  /* 0x0000000d231f7824 */ /* 0x000fe200078e02ff */
[-C--:B------:R-:W-:Y:S01]  /*03b0*/  LEA.HI.X.SX32 R15, R15, R3.reuse, 0x1, P5 ;  /* 0x000000030f0f7211 */ /* 0x080fe200028f0eff */
[----:B------:R-:W-:Y:S01]  /*03c0*/  IMAD R35, R35, 0xf, RZ ;  /* 0x0000000f23237824 */ /* 0x000fe200078e02ff */
[----:B------:R-:W-:Y:S01]  /*03d0*/  IADD3 R30, P5, R37, R2, RZ ;  /* 0x00000002251e7210 */ /* 0x000fe20007fbe0ff */
[----:B------:R-:W4:Y:S01]  /*03e0*/  LDG.E.U16 R20, desc[UR22][R20.64] ;  /* 0x0000001614147981 */ /* 0x000f22000c1e1500 */
[----:B------:R-:W-:-:S02]  /*03f0*/  LEA.HI.X.SX32 R17, R17, R3, 0x1, P6 ;  /* 0x0000000311117211 */ /* 0x000fc400030f0eff */
[-C--:B------:R-:W-:Y:S01]  /*0400*/  LEA.HI.X.SX32 R23, R23, R3.reuse, 0x1, P0 ;  /* 0x0000000317177211 */ /* 0x080fe200000f0eff */
[----:B------:R-:W5:Y:S01]  /*0410*/  LDG.E.U16 R6, desc[UR22][R6.64] ;  /* 0x0000001606067981 */ /* 0x000f62000c1e1500 */
[-C--:B------:R-:W-:Y:S02]  /*0420*/  IADD3 R32, P6, R39, R2.reuse, RZ ;  /* 0x0000000227207210 */ /* 0x080fe40007fde0ff */
[-C--:B------:R-:W-:Y:S01]  /*0430*/  LEA.HI.X.SX32 R25, R25, R3.reuse, 0x1, P3 ;  /* 0x0000000319197211 */ /* 0x080fe200018f0eff */
[----:B------:R1:W5:Y:S01]  /*0440*/  LDG.E.U16 R22, desc[UR22][R22.64] ;  /* 0x0000001616167981 */ /* 0x000362000c1e1500 */
[----:B0-----:R-:W-:Y:S02]  /*0450*/  IADD3 R2, P4, R41, R2, RZ ;  /* 0x0000000229027210 */ /* 0x001fe40007f9e0ff */
[-C--:B------:R-:W-:Y:S01]  /*0460*/  LEA.HI.X.SX32 R27, R19, R3.reuse, 0x1, P2 ;  /* 0x00000003131b7211 */ /* 0x080fe200010f0eff */
[----:B------:R-:W5:Y:S01]  /*0470*/  LDG.E.U16 R24, desc[UR22][R24.64] ;  /* 0x0000001618187981 */ /* 0x000f62000c1e1500 */
[----:B------:R-:W-:-:S02]  /*0480*/  LEA.HI.X.SX32 R29, R29, R3, 0x1, P1 ;  /* 0x000000031d1d7211 */ /* 0x000fc400008f0eff */
[-C--:B------:R-:W-:Y:S01]  /*0490*/  LEA.HI.X.SX32 R31, R31, R3.reuse, 0x1, P5 ;  /* 0x000000031f1f7211 */ /* 0x080fe200028f0eff */
[----:B------:R0:W5:Y:S01]  /*04a0*/  LDG.E.U16 R8, desc[UR22][R8.64] ;  /* 0x0000001608087981 */ /* 0x000162000c1e1500 */
[-C--:B------:R-:W-:Y:S02]  /*04b0*/  LEA.HI.X.SX32 R33, R33, R3.reuse, 0x1, P6 ;  /* 0x0000000321217211 */ /* 0x080fe400030f0eff */
[----:B------:R-:W-:Y:S01]  /*04c0*/  LEA.HI.X.SX32 R3, R35, R3, 0x1, P4 ;  /* 0x0000000323037211 */ /* 0x000fe200020f0eff */
[----:B------:R-:W5:Y:S04]  /*04d0*/  LDG.E.U16 R26, desc[UR22][R26.64] ;  /* 0x000000161a1a7981 */ /* 0x000f68000c1e1500 */
[----:B------:R-:W5:Y:S04]  /*04e0*/  LDG.E.U16 R10, desc[UR22][R10.64] ;  /* 0x000000160a0a7981 */ /* 0x000f68000c1e1500 */
[----:B------:R-:W5:Y:S04]  /*04f0*/  LDG.E.U16 R28, desc[UR22][R28.64] ;  /* 0x000000161c1c7981 */ /* 0x000f68000c1e1500 */
[----:B------:R-:W5:Y:S04]  /*0500*/  LDG.E.U16 R12, desc[UR22][R12.64] ;  /* 0x000000160c0c7981 */ /* 0x000f68000c1e1500 */
[----:B------:R-:W5:Y:S04]  /*0510*/  LDG.E.U16 R30, desc[UR22][R30.64] ;  /* 0x000000161e1e7981 */ /* 0x000f68000c1e1500 */
[----:B------:R-:W5:Y:S04]  /*0520*/  LDG.E.U16 R14, desc[UR22][R14.64] ;  /* 0x000000160e0e7981 */ /* 0x000f68000c1e1500 */
[----:B------:R-:W5:Y:S04]  /*0530*/  LDG.E.U16 R32, desc[UR22][R32.64] ;  /* 0x0000001620207981 */ /* 0x000f68000c1e1500 */
[----:B------:R-:W5:Y:S04]  /*0540*/  LDG.E.U16 R16, desc[UR22][R16.64] ;  /* 0x0000001610107981 */ /* 0x000f68000c1e1500 */
[----:B------:R0:W5:Y:S01]  /*0550*/  LDG.E.U16 R2, desc[UR22][R2.64] ;  /* 0x0000001602027981 */ /* 0x000162000c1e1500 */
[----:B------:R-:W0:Y:S01]  /*0560*/  S2UR UR4, SR_CgaCtaId ;  /* 0x00000000000479c3 */ /* 0x000e220000008800 */
[C---:B-1----:R-:W-:Y:S01]  /*0570*/  IMAD.SHL.U32 R23, R0.reuse, 0x2, RZ ;  /* 0x0000000200177824 */ /* 0x042fe200078e00ff */
[----:B------:R-:W-:Y:S01]  /*0580*/  UIADD3 UR24, UR6, 0x80, URZ ;  /* 0x0000008006187890 */ /* 0x000fe2000fffe03f */
[----:B------:R-:W-:-:S03]  /*0590*/  LOP3.LUT R36, R0, 0x40, RZ, 0xc0, !PT ;  /* 0x0000004000247812 */ /* 0x000fc600078ec0ff */
[----:B------:R-:W-:Y:S01]  /*05a0*/  LOP3.LUT R5, R23, 0x7e, RZ, 0xc0, !PT ;  /* 0x0000007e17057812 */ /* 0x000fe200078ec0ff */
[----:B------:R-:W-:Y:S01]  /*05b0*/  UMOV UR17, 0x400 ;  /* 0x0000040000117882 */ /* 0x000fe20000000000 */
[----:B------:R-:W-:-:S03]  /*05c0*/  UISETP.GE.AND UP0, UPT, UR24, 0x1, UPT ;  /* 0x000000011800788c */ /* 0x000fc6000bf06270 */
[----:B------:R-:W-:-:S03]  /*05d0*/  IMAD R5, R36, 0x20, R5 ;  /* 0x0000002024057824 */ /* 0x000fc600078e0205 */
[----:B------:R-:W-:Y:S02]  /*05e0*/  PLOP3.LUT P0, PT, PT, PT, UP0, 0x80, 0x0 ;  /* 0x000000000000781c */ /* 0x000fe40003f0f008 */
[C---:B------:R-:W-:Y:S02]  /*05f0*/  LOP3.LUT R7, R5.reuse, 0x10, RZ, 0x3c, !PT ;  /* 0x0000001005077812 */ /* 0x040fe400078e3cff */
[C---:B0-----:R-:W-:Y:S01]  /*0600*/  LOP3.LUT R9, R5.reuse, 0x20, RZ, 0x3c, !PT ;  /* 0x0000002005097812 */ /* 0x041fe200078e3cff */
[----:B------:R-:W-:Y:S01]  /*0610*/  ULEA UR17, UR4, UR17, 0x18 ;  /* 0x0000001104117291 */ /* 0x000fe2000f8ec03f */
[C---:B------:R-:W-:Y:S02]  /*0620*/  LOP3.LUT R3, R5.reuse, 0x30, RZ, 0x3c, !PT ;  /* 0x0000003005037812 */ /* 0x040fe400078e3cff */
[C---:B------:R-:W-:Y:S02]  /*0630*/  LOP3.LUT R11, R5.reuse, 0x40, RZ, 0x3c, !PT ;  /* 0x00000040050b7812 */ /* 0x040fe400078e3cff */
[----:B------:R-:W-:-:S02]  /*0640*/  LOP3.LUT R13, R5, 0x50, RZ, 0x3c, !PT ;  /* 0x00000050050d7812 */ /* 0x000fc400078e3cff */
[C---:B------:R-:W-:Y:S01]  /*0650*/  LOP3.LUT R15, R5.reuse, 0x60, RZ, 0x3c, !PT ;  /* 0x00000060050f7812 */ /* 0x040fe200078e3cff */
[----:B------:R-:W-:Y:S01]  /*0660*/  IMAD.MOV.U32 R72, RZ, RZ, 0x3f800000 ;  /* 0x3f800000ff487424 */ /* 0x000fe200078e00ff */
[----:B------:R-:W-:Y:S01]  /*0670*/  CS2R R64, SRZ ;  /* 0x0000000000407805 */ /* 0x000fe2000001ff00 */
[----:B------:R-:W-:Y:S01]  /*0680*/  IMAD.MOV.U32 R44, RZ, RZ, -0x800000 ;  /* 0xff800000ff2c7424 */ /* 0x000fe200078e00ff */
[----:B------:R-:W-:Y:S01]  /*0690*/  CS2R R66, SRZ ;  /* 0x0000000000427805 */ /* 0x000fe2000001ff00 */
[----:B------:R-:W-:Y:S01]  /*06a0*/  IMAD.MOV.U32 R48, RZ, RZ, -0x800000 ;  /* 0xff800000ff307424 */ /* 0x000fe200078e00ff */
[----:B------:R-:W-:Y:S01]  /*06b0*/  CS2R R68, SRZ ;  /* 0x0000000000447805 */ /* 0x000fe2000001ff00 */
[----:B------:R-:W-:Y:S01]  /*06c0*/  IMAD.MOV.U32 R41, RZ, RZ, -0x800000 ;  /* 0xff800000ff297424 */ /* 0x000fe200078e00ff */
[----:B------:R-:W-:Y:S01]  /*06d0*/  CS2R R70, SRZ ;  /* 0x0000000000467805 */ /* 0x000fe2000001ff00 */
[----:B------:R-:W-:Y:S01]  /*06e0*/  IMAD.MOV.U32 R40, RZ, RZ, -0x800000 ;  /* 0xff800000ff287424 */ /* 0x000fe200078e00ff */
[----:B------:R-:W-:Y:S01]  /*06f0*/  CS2R R56, SRZ ;  /* 0x0000000000387805 */ /* 0x000fe2000001ff00 */
[----:B------:R-:W-:Y:S01]  /*0700*/  IMAD.MOV.U32 R73, RZ, RZ, 0x3f800000 ;  /* 0x3f800000ff497424 */ /* 0x000fe200078e00ff */
[----:B------:R-:W-:Y:S01]  /*0710*/  CS2R R58, SRZ ;  /* 0x00000000003a7805 */ /* 0x000fe2000001ff00 */
[----:B------:R-:W-:Y:S01]  /*0720*/  IMAD.MOV.U32 R74, RZ, RZ, 0x3f800000 ;  /* 0x3f800000ff4a7424 */ /* 0x000fe200078e00ff */
[----:B------:R-:W-:Y:S01]  /*0730*/  CS2R R60, SRZ ;  /* 0x00000000003c7805 */ /* 0x000fe2000001ff00 */
[----:B------:R-:W-:Y:S01]  /*0740*/  IMAD.MOV.U32 R76, RZ, RZ, 0x3f800000 ;  /* 0x3f800000ff4c7424 */ /* 0x000fe200078e00ff */
[----:B------:R-:W-:Y:S01]  /*0750*/  CS2R R62, SRZ ;  /* 0x00000000003e7805 */ /* 0x000fe2000001ff00 */
[----:B--2---:R-:W-:Y:S04]  /*0760*/  STS.U16 [R5+UR17], R34 ;  /* 0x0000002205007988 */ /* 0x004fe80008000411 */
[----:B----4-:R0:W-:Y:S04]  /*0770*/  STS.U16 [R5+UR17+0x400], R20 ;  /* 0x0004001405007988 */ /* 0x0101e80008000411 */
[----:B---3--:R-:W-:Y:S04]  /*0780*/  STS.U16 [R7+UR17+0x80], R4 ;  /* 0x0000800407007988 */ /* 0x008fe80008000411 */
[----:B-----5:R-:W-:Y:S01]  /*0790*/  STS.U16 [R7+UR17+0x480], R22 ;  /* 0x0004801607007988 */ /* 0x020fe20008000411 */
[----:B0-----:R-:W-:-:S03]  /*07a0*/  LOP3.LUT R5, R5, 0x70, RZ, 0x3c, !PT ;  /* 0x0000007005057812 */ /* 0x001fc600078e3cff */
[----:B------:R-:W-:Y:S04]  /*07b0*/  STS.U16 [R9+UR17+0x100], R6 ;  /* 0x0001000609007988 */ /* 0x000fe80008000411 */
[----:B------:R-:W-:Y:S04]  /*07c0*/  STS.U16 [R9+UR17+0x500], R24 ;  /* 0x0005001809007988 */ /* 0x000fe80008000411 */
[----:B------:R-:W-:Y:S04]  /*07d0*/  STS.U16 [R3+UR17+0x180], R8 ;  /* 0x0001800803007988 */ /* 0x000fe80008000411 */
[----:B------:R0:W-:Y:S04]  /*07e0*/  STS.U16 [R3+UR17+0x580], R26 ;  /* 0x0005801a03007988 */ /* 0x0001e80008000411 */
[----:B------:R-:W-:Y:S04]  /*07f0*/  STS.U16 [R11+UR17+0x200], R10 ;  /* 0x0002000a0b007988 */ /* 0x000fe80008000411 */
[----:B------:R-:W-:Y:S04]  /*0800*/  STS.U16 [R11+UR17+0x600], R28 ;  /* 0x0006001c0b007988 */ /* 0x000fe80008000411 */
[----:B------:R-:W-:Y:S04]  /*0810*/  STS.U16 [R13+UR17+0x280], R12 ;  /* 0x0002800c0d007988 */ /* 0x000fe80008000411 */
[----:B------:R-:W-:Y:S04]  /*0820*/  STS.U16 [R13+UR17+0x680], R30 ;  /* 0x0006801e0d007988 */ /* 0x000fe80008000411 */
[----:B------:R-:W-:Y:S04]  /*0830*/  STS.U16 [R15+UR17+0x300], R14 ;  /* 0x0003000e0f007988 */ /* 0x000fe80008000411 */
[----:B------:R-:W-:Y:S01]  /*0840*/  STS.U16 [R15+UR17+0x700], R32 ;  /* 0x000700200f007988 */ /* 0x000fe20008000411 */
[----:B0-----:R-:W-:-:S03]  /*0850*/  LOP3.LUT R3, R0, 0xf, RZ, 0xc0, !PT ;  /* 0x0000000f00037812 */ /* 0x001fc600078ec0ff */
[----:B------:R-:W-:Y:S04]  /*0860*/  STS.U16 [R5+UR17+0x380], R16 ;  /* 0x0003801005007988 */ /* 0x000fe80008000411 */
[----:B------:R0:W-:Y:S02]  /*0870*/  STS.U16 [R5+UR17+0x780], R2 ;  /* 0x0007800205007988 */ /* 0x0001e40008000411 */
[----:B0-----:R-:W-:Y:S01]  /*0880*/  LOP3.LUT R2, R0, 0x60, RZ, 0xc0, !PT ;  /* 0x0000006000027812 */ /* 0x001fe200078ec0ff */
[----:B------:R-:W-:Y:S06]  /*0890*/  @!P0 BRA `(.L_x_0) ;  /* 0x0000002400988947 */ /* 0x000fec0003800000 */
[----:B------:R-:W-:Y:S01]  /*08a0*/  SHF.R.U32.HI R5, RZ, 0x2, R0 ;  /* 0x00000002ff057819 */ /* 0x000fe20000011600 */
[----:B------:R-:W-:Y:S01]  /*08b0*/  ULDC.64 UR20, c[0x0][0x260] ;  /* 0x0000980000147ab9 */ /* 0x000fe20000000a00 */
[----:B------:R-:W-:Y:S01]  /*08c0*/  SHF.R.U32.HI R2, RZ, 0x1, R2 ;  /* 0x00000001ff027819 */ /* 0x000fe20000011602 */
[----:B------:R-:W0:Y:S01]  /*08d0*/  LDC R9, c[0x0][0x268] ;  /* 0x00009a00ff097b82 */ /* 0x000e220000000800 */
[----:B------:R-:W-:Y:S01]  /*08e0*/  SGXT.U32 R5, R5, 0x3 ;  /* 0x000000030505781a */ /* 0x000fe20000000000 */
[----:B------:R-:W-:Y:S01]  /*08f0*/  UIMAD UR20, UR16, UR20, URZ ;  /* 0x00000014101472a4 */ /* 0x000fe2000f8e023f */
[----:B------:R-:W-:Y:S01]  /*0900*/  ISETP.NE.U32.AND P0, PT, R36, RZ, PT ;  /* 0x000000ff2400720c */ /* 0x000fe20003f05070 */
[----:B------:R-:W-:Y:S01]  /*0910*/  ULDC.64 UR18, c[0x0][0x250] ;  /* 0x0000940000127ab9 */ /* 0x000fe20000000a00 */
[----:B------:R-:W-:Y:S01]  /*0920*/  LOP3.LUT R22, R2, UR6, R5, 0xfe, !PT ;  /* 0x0000000602167c12 */ /* 0x000fe2000f8efe05 */
[----:B------:R-:W-:Y:S01]  /*0930*/  UIMAD UR18, UR16, UR18, URZ ;  /* 0x00000012101272a4 */ /* 0x000fe2000f8e023f */
[----:B------:R-:W-:Y:S01]  /*0940*/  LOP3.LUT R2, R0, 0x1f, RZ, 0xc0, !PT ;  /* 0x0000001f00027812 */ /* 0x000fe200078ec0ff */
[----:B------:R-:W-:Y:S01]  /*0950*/  ULDC UR4, c[0x0][0x258] ;  /* 0x0000960000047ab9 */ /* 0x000fe20000000800 */
[----:B------:R-:W-:Y:S01]  /*0960*/  USHF.L.U32 UR5, UR20, 0x1, URZ ;  /* 0x0000000114057899 */ /* 0x000fe2000800063f */
[----:B------:R-:W-:Y:S01]  /*0970*/  SEL R4, RZ, 0x90, !P0 ;  /* 0x00000090ff047807 */ /* 0x000fe20004000000 */
[----:B------:R-:W-:Y:S01]  /*0980*/  IMAD R3, R3, UR4, RZ ;  /* 0x0000000403037c24 */ /* 0x000fe2000f8e02ff */
[----:B------:R-:W-:Y:S01]  /*0990*/  USHF.L.U32 UR4, UR18, 0x1, URZ ;  /* 0x0000000112047899 */ /* 0x000fe2000800063f */
[----:B------:R-:W-:Y:S01]  /*09a0*/  IMAD R5, R2, UR21, RZ ;  /* 0x0000001502057c24 */ /* 0x000fe2000f8e02ff */
[----:B------:R-:W-:Y:S01]  /*09b0*/  LOP3.LUT R23, R4, 0x7e, R23, 0x78, !PT ;  /* 0x0000007e04177812 */ /* 0x000fe200078e7817 */
[----:B------:R-:W-:Y:S01]  /*09c0*/  IMAD.U32 R11, RZ, RZ, UR5 ;  /* 0x00000005ff0b7e24 */ /* 0x000fe2000f8e00ff */
[--C-:B------:R-:W-:Y:S01]  /*09d0*/  SHF.R.U32.HI R8, RZ, 0x4, R0.reuse ;  /* 0x00000004ff087819 */ /* 0x100fe20000011600 */
[----:B------:R-:W-:Y:S01]  /*09e0*/  IMAD.SHL.U32 R4, R5, 0x2, RZ ;  /* 0x0000000205047824 */ /* 0x000fe200078e00ff */
[----:B------:R-:W-:Y:S01]  /*09f0*/  ULDC.64 UR10, c[0x0][0x220] ;  /* 0x00008800000a7ab9 */ /* 0x000fe20000000a00 */
[----:B------:R-:W-:Y:S01]  /*0a00*/  IMAD.SHL.U32 R2, R3, 0x2, RZ ;  /* 0x0000000203027824 */ /* 0x000fe200078e00ff */
[----:B------:R-:W-:Y:S01]  /*0a10*/  SHF.R.U32.HI R6, RZ, 0x5, R0 ;  /* 0x00000005ff067819 */ /* 0x000fe20000011600 */
[----:B------:R-:W-:Y:S01]  /*0a20*/  IMAD.U32 R7, RZ, RZ, UR4 ;  /* 0x00000004ff077e24 */ /* 0x000fe2000f8e00ff */
[----:B------:R-:W-:Y:S01]  /*0a30*/  IADD3 R24, P2, P3, R4, UR10, R11 ;  /* 0x0000000a04187c10 */ /* 0x000fe2000fb5e00b */
[----:B------:R-:W-:Y:S01]  /*0a40*/  ULDC.64 UR8, c[0x0][0x218] ;  /* 0x0000860000087ab9 */ /* 0x000fe20000000a00 */
[----:B------:R-:W-:Y:S01]  /*0a50*/  SGXT.U32 R4, R8, 0x3 ;  /* 0x000000030804781a */ /* 0x000fe20000000000 */
[----:B------:R-:W-:Y:S01]  /*0a60*/  IMAD.U32 R11, RZ, RZ, UR19 ;  /* 0x00000013ff0b7e24 */ /* 0x000fe2000f8e00ff */
[----:B------:R-:W-:Y:S01]  /*0a70*/  IADD3 R10, P0, P1, R2, UR8, R7 ;  /* 0x00000008020a7c10 */ /* 0x000fe2000f91e007 */
[----:B------:R-:W-:Y:S01]  /*0a80*/  UIMAD.WIDE UR4, UR18, 0x2, URZ ;  /* 0x00000002120478a5 */ /* 0x000fe2000f8e023f */
[----:B------:R-:W-:Y:S01]  /*0a90*/  SGXT.U32 R2, R6, 0x2 ;  /* 0x000000020602781a */ /* 0x000fe20000000000 */
[----:B------:R-:W-:Y:S01]  /*0aa0*/  IMAD R4, R4, UR19, RZ ;  /* 0x0000001304047c24 */ /* 0x000fe2000f8e02ff */
[----:B------:R-:W-:Y:S01]  /*0ab0*/  UIMAD.WIDE UR6, UR20, 0x2, URZ ;  /* 0x00000002140678a5 */ /* 0x000fe2000f8e023f */
[----:B------:R-:W-:Y:S01]  /*0ac0*/  IMAD.U32 R13, RZ, RZ, UR19 ;  /* 0x00000013ff0d7e24 */ /* 0x000fe2000f8e00ff */
[----:B------:R-:W-:Y:S01]  /*0ad0*/  USHF.R.U32.HI UR8, URZ, 0x4, UR17 ;  /* 0x000000043f087899 */ /* 0x000fe20008011611 */
[----:B0-----:R-:W-:Y:S01]  /*0ae0*/  IMAD R7, R2, R9, RZ ;  /* 0x0000000902077224 */ /* 0x001fe200078e02ff */
[----:B------:R-:W-:Y:S01]  /*0af0*/  UMOV UR14, 0xfffffffe ;  /* 0xfffffffe000e7882 */ /* 0x000fe20000000000 */
[----:B------:R-:W-:Y:S01]  /*0b00*/  IMAD R2, R11, 0x8, R4 ;  /* 0x000000080b027824 */ /* 0x000fe200078e0204 */
[----:B------:R-:W-:Y:S01]  /*0b10*/  USGXT.U32 UR8, UR8, 0xe ;  /* 0x0000000e0808789a */ /* 0x000fe20008000000 */
[----:B------:R-:W-:Y:S01]  /*0b20*/  IMAD.HI R3, R3, 0x2, RZ ;  /* 0x0000000203037827 */ /* 0x000fe200078e02ff */
[----:B------:R-:W-:Y:S01]  /*0b30*/  UMOV UR15, 0x7fffffdf ;  /* 0x7fffffdf000f7882 */ /* 0x000fe20000000000 */
[----:B------:R-:W-:-:S02]  /*0b40*/  CS2R R64, SRZ ;  /* 0x0000000000407805 */ /* 0x000fc4000001ff00 */
[----:B------:R-:W-:Y:S01]  /*0b50*/  CS2R R66, SRZ ;  /* 0x0000000000427805 */ /* 0x000fe2000001ff00 */
[----:B------:R-:W-:Y:S01]  /*0b60*/  IMAD.U32 R8, RZ, RZ, UR5 ;  /* 0x00000005ff087e24 */ /* 0x000fe2000f8e00ff */
[----:B------:R-:W-:Y:S01]  /*0b70*/  UIADD3 UR5, UR17, 0x1000, URZ ;  /* 0x0000100011057890 */ /* 0x000fe2000fffe03f */
[----:B------:R-:W-:Y:S01]  /*0b80*/  IMAD.HI R6, R5, 0x2, RZ ;  /* 0x0000000205067827 */ /* 0x000fe200078e02ff */
[----:B------:R-:W-:Y:S02]  /*0b90*/  CS2R R68, SRZ ;  /* 0x0000000000447805 */ /* 0x000fe4000001ff00 */
[----:B------:R-:W-:Y:S02]  /*0ba0*/  CS2R R70, SRZ ;  /* 0x0000000000467805 */ /* 0x000fe4000001ff00 */
[----:B------:R-:W-:Y:S01]  /*0bb0*/  IADD3.X R8, R3, UR9, R8, P0, P1 ;  /* 0x0000000903087c10 */ /* 0x000fe200087e2408 */
[----:B------:R-:W-:Y:S01]  /*0bc0*/  IMAD.U32 R12, RZ, RZ, UR19 ;  /* 0x00000013ff0c7e24 */ /* 0x000fe2000f8e00ff */
[-C--:B------:R-:W-:Y:S01]  /*0bd0*/  LEA R16, P0, R4, R10.reuse, 0x1 ;  /* 0x0000000a04107211 */ /* 0x080fe200078008ff */
[----:B------:R-:W-:Y:S01]  /*0be0*/  IMAD R5, R13, 0x8, R2 ;  /* 0x000000080d057824 */ /* 0x000fe200078e0202 */
[----:B------:R-:W-:Y:S01]  /*0bf0*/  LEA R14, P1, R2, R10, 0x1 ;  /* 0x0000000a020e7211 */ /* 0x000fe200078208ff */
[----:B------:R-:W-:Y:S01]  /*0c00*/  IMAD.U32 R11, RZ, RZ, UR7 ;  /* 0x00000007ff0b7e24 */ /* 0x000fe2000f8e00ff */
[----:B------:R-:W-:Y:S01]  /*0c10*/  USHF.R.U32.HI UR5, URZ, 0x4, UR5 ;  /* 0x000000043f057899 */ /* 0x000fe20008011605 */
[----:B------:R-:W-:Y:S01]  /*0c20*/  IMAD R3, R12, 0x8, R5 ;  /* 0x000000080c037824 */ /* 0x000fe200078e0205 */
[----:B------:R-:W-:Y:S01]  /*0c30*/  LEA.HI.X.SX32 R17, R4, R8, 0x1, P0 ;  /* 0x0000000804117211 */ /* 0x000fe200000f0eff */
[----:B------:R-:W-:Y:S01]  /*0c40*/  IMAD R19, R9, 0x4, R7 ;  /* 0x0000000409137824 */ /* 0x000fe200078e0207 */
[----:B------:R-:W-:Y:S01]  /*0c50*/  IADD3.X R26, R6, UR11, R11, P2, P3 ;  /* 0x0000000b061a7c10 */ /* 0x000fe200097e640b */
[----:B------:R-:W-:Y:S01]  /*0c60*/  USGXT.U32 UR10, UR5, 0xe ;  /* 0x0000000e050a789a */ /* 0x000fe20008000000 */
[-C--:B------:R-:W-:Y:S01]  /*0c70*/  LEA R12, P2, R5, R10.reuse, 0x1 ;  /* 0x0000000a050c7211 */ /* 0x080fe200078408ff */
[----:B------:R-:W-:Y:S01]  /*0c80*/  IMAD R20, R9, 0x4, R19 ;  /* 0x0000000409147824 */ /* 0x000fe200078e0213 */
[C---:B------:R-:W-:Y:S01]  /*0c90*/  LEA R10, P3, R3.reuse, R10, 0x1 ;  /* 0x0000000a030a7211 */ /* 0x040fe200078608ff */
[----:B------:R-:W-:Y:S01]  /*0ca0*/  IMAD.MOV.U32 R77, RZ, RZ, -0x800000 ;  /* 0xff800000ff4d7424 */ /* 0x000fe200078e00ff */
[-C--:B------:R-:W-:Y:S01]  /*0cb0*/  LEA.HI.X.SX32 R15, R2, R8.reuse, 0x1, P1 ;  /* 0x00000008020f7211 */ /* 0x080fe200008f0eff */
[----:B------:R-:W-:Y:S01]  /*0cc0*/  IMAD.MOV.U32 R72, RZ, RZ, 0x3f800000 ;  /* 0x3f800000ff487424 */ /* 0x000fe200078e00ff */
[-C--:B------:R-:W-:Y:S01]  /*0cd0*/  LEA.HI.X.SX32 R11, R3, R8.reuse, 0x1, P3 ;  /* 0x00000008030b7211 */ /* 0x080fe200018f0eff */
[----:B------:R-:W-:Y:S01]  /*0ce0*/  IMAD R3, R9, 0x4, R20 ;  /* 0x0000000409037824 */ /* 0x000fe200078e0214 */
[----:B------:R-:W-:Y:S01]  /*0cf0*/  LEA.HI.X.SX32 R13, R5, R8, 0x1, P2 ;  /* 0x00000008050d7211 */ /* 0x000fe200010f0eff */
[----:B------:R-:W-:Y:S01]  /*0d00*/  IMAD.MOV.U32 R73, RZ, RZ, 0x3f800000 ;  /* 0x3f800000ff497424 */ /* 0x000fe200078e00ff */
[-C--:B------:R-:W-:Y:S01]  /*0d10*/  LEA R8, P0, R7, R24.reuse, 0x1 ;  /* 0x0000001807087211 */ /* 0x080fe200078008ff */
[----:B------:R-:W-:Y:S01]  /*0d20*/  IMAD.MOV.U32 R74, RZ, RZ, 0x3f800000 ;  /* 0x3f800000ff4a7424 */ /* 0x000fe200078e00ff */
[-C--:B------:R-:W-:Y:S01]  /*0d30*/  LEA R6, P1, R19, R24.reuse, 0x1 ;  /* 0x0000001813067211 */ /* 0x080fe200078208ff */
[----:B------:R-:W-:Y:S01]  /*0d40*/  IMAD.MOV.U32 R76, RZ, RZ, 0x3f800000 ;  /* 0x3f800000ff4c7424 */ /* 0x000fe200078e00ff */
[-C--:B------:R-:W-:Y:S01]  /*0d50*/  LEA R4, P2, R20, R24.reuse, 0x1 ;  /* 0x0000001814047211 */ /* 0x080fe200078408ff */
[----:B------:R-:W-:Y:S01]  /*0d60*/  IMAD.MOV.U32 R75, RZ, RZ, -0x800000 ;  /* 0xff800000ff4b7424 */ /* 0x000fe200078e00ff */
[----:B------:R-:W-:-:S02]  /*0d70*/  LEA R2, P3, R3, R24, 0x1 ;  /* 0x0000001803027211 */ /* 0x000fc400078608ff */
[----:B------:R-:W-:Y:S02]  /*0d80*/  CS2R R56, SRZ ;  /* 0x0000000000387805 */ /* 0x000fe4000001ff00 */
[-C--:B------:R-:W-:Y:S02]  /*0d90*/  LEA.HI.X.SX32 R9, R7, R26.reuse, 0x1, P0 ;  /* 0x0000001a07097211 */ /* 0x080fe400000f0eff */
[----:B------:R-:W-:Y:S02]  /*0da0*/  CS2R R58, SRZ ;  /* 0x00000000003a7805 */ /* 0x000fe4000001ff00 */
[-C--:B------:R-:W-:Y:S01]  /*0db0*/  LEA.HI.X.SX32 R7, R19, R26.reuse, 0x1, P1 ;  /* 0x0000001a13077211 */ /* 0x080fe200008f0eff */
[----:B------:R-:W-:Y:S01]  /*0dc0*/  IMAD.MOV.U32 R19, RZ, RZ, -0x800000 ;  /* 0xff800000ff137424 */ /* 0x000fe200078e00ff */
[-C--:B------:R-:W-:Y:S01]  /*0dd0*/  LEA.HI.X.SX32 R5, R20, R26.reuse, 0x1, P2 ;  /* 0x0000001a14057211 */ /* 0x080fe200010f0eff */
[----:B------:R-:W-:Y:S01]  /*0de0*/  IMAD.MOV.U32 R20, RZ, RZ, -0x800000 ;  /* 0xff800000ff147424 */ /* 0x000fe200078e00ff */
[----:B------:R-:W-:Y:S01]  /*0df0*/  LEA.HI.X.SX32 R3, R3, R26, 0x1, P3 ;  /* 0x0000001a03037211 */ /* 0x000fe200018f0eff */
[----:B------:R-:W-:Y:S01]  /*0e00*/  UMOV UR11, URZ ;  /* 0x0000003f000b7c82 */ /* 0x000fe20008000000 */
[----:B------:R-:W-:-:S02]  /*0e10*/  CS2R R60, SRZ ;  /* 0x00000000003c7805 */ /* 0x000fc4000001ff00 */
[----:B------:R-:W-:Y:S02]  /*0e20*/  CS2R R62, SRZ ;  /* 0x00000000003e7805 */ /* 0x000fe4000001ff00 */
[----:B------:R-:W-:Y:S01]  /*0e30*/  LOP3.LUT R21, R23, 0x20, RZ, 0x3c, !PT ;  /* 0x0000002017157812 */ /* 0x000fe200078e3cff */
[----:B------:R-:W-:Y:S01]  /*0e40*/  UMOV UR12, 0x80 ;  /* 0x00000080000c7882 */ /* 0x000fe20000000000 */
[----:B------:R-:W-:Y:S01]  /*0e50*/  UMOV UR13, 0x40000040 ;  /* 0x40000040000d7882 */ /* 0x000fe20000000000 */
[----:B------:R-:W-:Y:S01]  /*0e60*/  UMOV UR9, URZ ;  /* 0x0000003f00097c82 */ /* 0x000fe20008000000 */
[----:B------:R-:W-:Y:S01]  /*0e70*/  UIADD3.64 UR26, UR10, -UR14, URZ ;  /* 0x8000000e0a1a7297 */ /* 0x000fe2000fffe03f */
[----:B------:R-:W-:Y:S01]  /*0e80*/  UMOV UR6, URZ ;  /* 0x0000003f00067c82 */ /* 0x000fe20008000000 */
[----:B------:R-:W-:Y:S01]  /*0e90*/  UMOV UR7, URZ ;  /* 0x0000003f00077c82 */ /* 0x000fe20008000000 */
[----:B------:R-:W-:Y:S01]  /*0ea0*/  UMOV UR4, URZ ;  /* 0x0000003f00047c82 */ /* 0x000fe20008000000 */
[----:B------:R-:W-:Y:S01]  /*0eb0*/  UIADD3.64 UR12, UR8, UR12, URZ ;  /* 0x0000000c080c7297 */ /* 0x000fe2000fffe03f */
[----:B------:R-:W-:Y:S01]  /*0ec0*/  UMOV UR5, URZ ;  /* 0x0000003f00057c82 */ /* 0x000fe20008000000 */
[----:B------:R-:W-:Y:S01]  /*0ed0*/  ULDC UR18, c[0x0][0x238] ;  /* 0x00008e0000127ab9 */ /* 0x000fe20000000800 */
[----:B------:R-:W-:Y:S01]  /*0ee0*/  UMOV UR30, UR10 ;  /* 0x0000000a001e7c82 */ /* 0x000fe20008000000 */
[----:B------:R-:W-:Y:S01]  /*0ef0*/  UMOV UR31, 0xc0000010 ;  /* 0xc0000010001f7882 */ /* 0x000fe20000000000 */
[----:B------:R-:W-:-:S07]  /*0f00*/  UMOV UR11, 0x80000020 ;  /* 0x80000020000b7882 */ /* 0x000fce0000000000 */
.L_x_1:
[----:B------:R-:W-:Y:S02]  /*0f10*/  IMAD.U32 R25, RZ, RZ, UR4 ;  /* 0x00000004ff197e24 */ /* 0x000fe4000f8e00ff */
[----:B------:R-:W-:Y:S02]  /*0f20*/  IMAD.U32 R27, RZ, RZ, UR4 ;  /* 0x00000004ff1b7e24 */ /* 0x000fe4000f8e00ff */
[----:B------:R-:W-:Y:S02]  /*0f30*/  IMAD.U32 R29, RZ, RZ, UR4 ;  /* 0x00000004ff1d7e24 */ /* 0x000fe4000f8e00ff */
[----:B------:R-:W-:Y:S02]  /*0f40*/  IMAD.U32 R31, RZ, RZ, UR4 ;  /* 0x00000004ff1f7e24 */ /* 0x000fe4000f8e00ff */
[----:B------:R-:W-:-:S04]  /*0f50*/  IMAD.WIDE R24, R25, 0x2, R16 ;  /* 0x0000000219187825 */ /* 0x000fc800078e0210 */
[----:B------:R-:W-:Y:S02]  /*0f60*/  IMAD.WIDE R26, R27, 0x2, R14 ;  /* 0x000000021b1a7825 */ /* 0x000fe400078e020e */
[----:B------:R0:W2:Y:S02]  /*0f70*/  LDG.E.U16 R24, desc[UR22][R24.64] ;  /* 0x0000001618187981 */ /* 0x0000a4000c1e1500 */
[----:B------:R-:W-:Y:S02]  /*0f80*/  IMAD.WIDE R28, R29, 0x2, R12 ;  /* 0x000000021d1c7825 */ /* 0x000fe400078e020c */
[----:B------:R1:W3:Y:S02]  /*0f90*/  LDG.E.U16 R26, desc[UR22][R26.64] ;  /* 0x000000161a1a7981 */ /* 0x0002e4000c1e1500 */
[----:B------:R-:W-:Y:S02]  /*0fa0*/  IMAD.WIDE R30, R31, 0x2, R10 ;  /* 0x000000021f1e7825 */ /* 0x000fe400078e020a */
[----:B------:R-:W4:Y:S04]  /*0fb0*/  LDG.E.U16 R28, desc[UR22][R28.64] ;  /* 0x000000161c1c7981 */ /* 0x000f28000c1e1500 */
[----:B------:R-:W5:Y:S01]  /*0fc0*/  LDG.E.U16 R30, desc[UR22][R30.64] ;  /* 0x000000161e1e7981 */ /* 0x000f62000c1e1500 */
[----:B------:R-:W-:Y:S01]  /*0fd0*/  IMAD.SHL.U32 R32, R0, 0x2, RZ ;  /* 0x0000000200207824 */ /* 0x000fe200078e00ff */
[----:B------:R-:W-:Y:S04]  /*0fe0*/  BAR.SYNC.DEFER_BLOCKING 0x0 ;  /* 0x0000000000007b1d */ /* 0x000fe80000010000 */
[----:B------:R-:W-:-:S04]  /*0ff0*/  LOP3.LUT R32, R32, 0x6, RZ, 0xc0, !PT ;  /* 0x0000000620207812 */ /* 0x000fc800078ec0ff */
[----:B------:R-:W-:Y:S02]  /*1000*/  IADD3 R89, P0, R32, UR6, RZ ;  /* 0x0000000620597c10 */ /* 0x000fe4000ff1e0ff */
[----:B------:R-:W-:Y:S02]  /*1010*/  LOP3.LUT R88, R22, 0x48, RZ, 0xfc, !PT ;  /* 0x0000004816587812 */ /* 0x000fe400078efcff */
[----:B0-----:R-:W-:-:S04]  /*1020*/  IADD3 R25, P1, R89, 0x8, RZ ;  /* 0x0000000859197810 */ /* 0x001fc80007f3e0ff */
[----:B------:R-:W-:Y:S02]  /*1030*/  P2R R95, PR, RZ, 0x2 ;  /* 0x00000002ff5f7803 */ /* 0x000fe40000000000 */
[----:B------:R-:W-:-:S04]  /*1040*/  ISETP.GT.U32.AND P1, PT, R25, R88, PT ;  /* 0x000000581900720c */ /* 0x000fc80003f24070 */
[----:B------:R-:W-:Y:S02]  /*1050*/  P2R R92, PR, RZ, 0x2 ;  /* 0x00000002ff5c7803 */ /* 0x000fe40000000000 */
[----:B-1----:R-:W-:Y:S01]  /*1060*/  IADD3 R27, P1, R89, 0x9, RZ ;  /* 0x00000009591b7810 */ /* 0x002fe20007f3e0ff */
[----:B------:R-:W-:Y:S01]  /*1070*/  IMAD.X R86, RZ, RZ, UR7, P0 ;  /* 0x00000007ff567e24 */ /* 0x000fe200080e06ff */
[----:B------:R-:W-:Y:S02]  /*1080*/  LOP3.LUT R90, R22, 0x40, RZ, 0xfc, !PT ;  /* 0x00000040165a7812 */ /* 0x000fe400078efcff */
[-C--:B------:R-:W-:Y:S02]  /*1090*/  ISETP.GT.U32.AND P0, PT, R27, R22.reuse, PT ;  /* 0x000000161b00720c */ /* 0x080fe40003f04070 */
[C---:B------:R-:W-:Y:S02]  /*10a0*/  ISETP.GT.U32.AND P4, PT, R25.reuse, R22, PT ;  /* 0x000000161900720c */ /* 0x040fe40003f84070 */
[----:B------:R-:W-:-:S02]  /*10b0*/  ISETP.GT.U32.AND P2, PT, R25, R90, PT ;  /* 0x0000005a1900720c */ /* 0x000fc40003f44070 */
[----:B------:R-:W-:Y:S02]  /*10c0*/  LOP3.LUT R32, R22, 0x8, RZ, 0xfc, !PT ;  /* 0x0000000816207812 */ /* 0x000fe400078efcff */
[----:B------:R-:W-:Y:S02]  /*10d0*/  P2R R97, PR, RZ, 0x4 ;  /* 0x00000004ff617803 */ /* 0x000fe40000000000 */
[----:B------:R-:W-:-:S04]  /*10e0*/  ISETP.GT.U32.AND P2, PT, R27, R88, PT ;  /* 0x000000581b00720c */ /* 0x000fc80003f44070 */
[----:B------:R-:W-:Y:S02]  /*10f0*/  P2R R100, PR, RZ, 0x4 ;  /* 0x00000004ff647803 */ /* 0x000fe40000000000 */
[----:B------:R-:W-:Y:S02]  /*1100*/  ISETP.GT.U32.AND P3, PT, R27, R32, PT ;  /* 0x000000201b00720c */ /* 0x000fe40003f64070 */
[----:B------:R-:W-:Y:S02]  /*1110*/  P2R R117, PR, RZ, 0x10 ;  /* 0x00000010ff757803 */ /* 0x000fe40000000000 */
[C---:B------:R-:W-:Y:S02]  /*1120*/  ISETP.GE.U32.AND P6, PT, R89.reuse, R22, PT ;  /* 0x000000165900720c */ /* 0x040fe40003fc6070 */
[CC--:B------:R-:W-:Y:S02]  /*1130*/  ISETP.GT.U32.AND P4, PT, R89.reuse, R32.reuse, PT ;  /* 0x000000205900720c */ /* 0x0c0fe40003f84070 */
[----:B------:R-:W-:-:S02]  /*1140*/  ISETP.GE.U32.AND P5, PT, R89, R32, PT ;  /* 0x000000205900720c */ /* 0x000fc40003fa6070 */
[----:B------:R-:W-:Y:S01]  /*1150*/  P2R R114, PR, RZ, 0x8 ;  /* 0x00000008ff727803 */ /* 0x000fe20000000000 */
[----:B------:R-:W-:Y:S01]  /*1160*/  UMOV UR28, UR8 ;  /* 0x00000008001c7c82 */ /* 0x000fe20008000000 */
[----:B------:R-:W-:Y:S01]  /*1170*/  UMOV UR29, 0x40000040 ;  /* 0x40000040001d7882 */ /* 0x000fe20000000000 */
[----:B------:R-:W-:Y:S01]  /*1180*/  UMOV UR14, UR30 ;  /* 0x0000001e000e7c82 */ /* 0x000fe20008000000 */
[----:B------:R-:W-:Y:S01]  /*1190*/  UMOV UR15, UR31 ;  /* 0x0000001f000f7c82 */ /* 0x000fe20008000000 */
[C---:B------:R-:W-:Y:S02]  /*11a0*/  ISETP.GE.U32.AND.EX P6, PT, R86.reuse, RZ, PT, P6 ;  /* 0x000000ff5600720c */ /* 0x040fe40003fc6160 */
[----:B------:R-:W-:Y:S01]  /*11b0*/  ISETP.GE.U32.AND.EX P5, PT, R86, RZ, PT, P5 ;  /* 0x000000ff5600720c */ /* 0x000fe20003fa6150 */
[----:B------:R-:W-:Y:S02]  /*11c0*/  IMAD.U32 R81, RZ, RZ, UR5 ;  /* 0x00000005ff517e24 */ /* 0x000fe4000f8e00ff */
[----:B------:R-:W-:-:S02]  /*11d0*/  IMAD.U32 R85, RZ, RZ, UR5 ;  /* 0x00000005ff557e24 */ /* 0x000fc4000f8e00ff */
[----:B------:R-:W-:Y:S02]  /*11e0*/  IMAD.U32 R83, RZ, RZ, UR5 ;  /* 0x00000005ff537e24 */ /* 0x000fe4000f8e00ff */
[----:B------:R-:W-:Y:S02]  /*11f0*/  IMAD.U32 R79, RZ, RZ, UR5 ;  /* 0x00000005ff4f7e24 */ /* 0x000fe4000f8e00ff */
[----:B------:R-:W-:-:S04]  /*1200*/  IMAD.WIDE R80, R81, 0x2, R4 ;  /* 0x0000000251507825 */ /* 0x000fc800078e0204 */
[----:B------:R-:W-:-:S04]  /*1210*/  IMAD.WIDE R84, R85, 0x2, R8 ;  /* 0x0000000255547825 */ /* 0x000fc800078e0208 */
[----:B------:R-:W-:-:S04]  /*1220*/  IMAD.WIDE R82, R83, 0x2, R6 ;  /* 0x0000000253527825 */ /* 0x000fc800078e0206 */
[----:B------:R-:W-:Y:S01]  /*1230*/  IMAD.WIDE R78, R79, 0x2, R2 ;  /* 0x000000024f4e7825 */ /* 0x000fe200078e0202 */
[----:B--2---:R0:W-:Y:S04]  /*1240*/  STS.U16 [R23+UR17+0x1000], R24 ;  /* 0x0010001817007988 */ /* 0x0041e80008000411 */
[----:B---3--:R-:W-:Y:S04]  /*1250*/  STS.U16 [R23+UR17+0x1100], R26 ;  /* 0x0011001a17007988 */ /* 0x008fe80008000411 */
[----:B----4-:R1:W-:Y:S04]  /*1260*/  STS.U16 [R23+UR17+0x1200], R28 ;  /* 0x0012001c17007988 */ /* 0x0103e80008000411 */
[----:B-----5:R2:W-:Y:S01]  /*1270*/  STS.U16 [R23+UR17+0x1300], R30 ;  /* 0x0013001e17007988 */ /* 0x0205e20008000411 */
[----:B0-----:R-:W-:Y:S01]  /*1280*/  P2R R24, PR, RZ, 0x2 ;  /* 0x00000002ff187803 */ /* 0x001fe20000000000 */
[----:B------:R0:W-:Y:S06]  /*1290*/  MEMBAR.ALL.CTA ;  /* 0x0000000000007992 */ /* 0x0001ec0000008000 */
[----:B0-----:R-:W0:Y:S01]  /*12a0*/  FENCE.VIEW.ASYNC.S ;  /* 0x00000000000073c6 */ /* 0x001e220000000000 */
[----:B-1----:R-:W-:Y:S01]  /*12b0*/  P2R R28, PR, RZ, 0x1 ;  /* 0x00000001ff1c7803 */ /* 0x002fe20000000000 */
[----:B0-----:R-:W-:Y:S01]  /*12c0*/  BAR.SYNC.DEFER_BLOCKING 0x0 ;  /* 0x0000000000007b1d */ /* 0x001fe20000010000 */
[----:B------:R-:W-:-:S02]  /*12d0*/  ISETP.GT.U32.AND P0, PT, R27, R90, PT ;  /* 0x0000005a1b00720c */ /* 0x000fc40003f04070 */
[----:B------:R-:W-:Y:S02]  /*12e0*/  IADD3 R25, P1, R89, 0x10, RZ ;  /* 0x0000001059197810 */ /* 0x000fe40007f3e0ff */
[----:B------:R-:W-:Y:S02]  /*12f0*/  P2R R105, PR, RZ, 0x1 ;  /* 0x00000001ff697803 */ /* 0x000fe40000000000 */
[C---:B------:R-:W-:Y:S02]  /*1300*/  ISETP.GT.U32.AND P0, PT, R25.reuse, R32, PT ;  /* 0x000000201900720c */ /* 0x040fe40003f04070 */
[----:B------:R-:W-:Y:S02]  /*1310*/  P2R R26, PR, RZ, 0x2 ;  /* 0x00000002ff1a7803 */ /* 0x000fe40000000000 */
[----:B------:R-:W-:Y:S02]  /*1320*/  ISETP.GT.U32.AND P1, PT, R25, R22, PT ;  /* 0x000000161900720c */ /* 0x000fe40003f24070 */
[----:B------:R-:W-:-:S02]  /*1330*/  P2R R91, PR, RZ, 0x1 ;  /* 0x00000001ff5b7803 */ /* 0x000fc40000000000 */
[----:B------:R-:W-:Y:S02]  /*1340*/  ISETP.GT.U32.AND P0, PT, R89, R22, PT ;  /* 0x000000165900720c */ /* 0x000fe40003f04070 */
[----:B------:R-:W-:Y:S02]  /*1350*/  P2R R113, PR, RZ, 0x2 ;  /* 0x00000002ff717803 */ /* 0x000fe40000000000 */
[C---:B------:R-:W-:Y:S02]  /*1360*/  ISETP.GT.U32.AND P2, PT, R25.reuse, R90, PT ;  /* 0x0000005a1900720c */ /* 0x040fe40003f44070 */
[----:B------:R-:W-:Y:S02]  /*1370*/  ISETP.GT.U32.AND P1, PT, R25, R88, PT ;  /* 0x000000581900720c */ /* 0x000fe40003f24070 */
[----:B------:R-:W-:Y:S01]  /*1380*/  P2R R87, PR, RZ, 0x1 ;  /* 0x00000001ff577803 */ /* 0x000fe20000000000 */
[----:B------:R-:W3:Y:S01]  /*1390*/  LDG.E.U16 R80, desc[UR22][R80.64] ;  /* 0x0000001650507981 */ /* 0x000ee2000c1e1500 */
[----:B------:R-:W-:-:S02]  /*13a0*/  ISETP.GT.U32.AND P0, PT, R89, R90, PT ;  /* 0x0000005a5900720c */ /* 0x000fc40003f04070 */
[----:B------:R-:W-:Y:S01]  /*13b0*/  P2R R99, PR, RZ, 0x4 ;  /* 0x00000004ff637803 */ /* 0x000fe20000000000 */
[----:B------:R-:W4:Y:S01]  /*13c0*/  LDG.E.U16 R82, desc[UR22][R82.64] ;  /* 0x0000001652527981 */ /* 0x000f22000c1e1500 */
[----:B------:R-:W-:Y:S02]  /*13d0*/  P2R R94, PR, RZ, 0x2 ;  /* 0x00000002ff5e7803 */ /* 0x000fe40000000000 */
[C---:B------:R-:W-:Y:S01]  /*13e0*/  ISETP.GE.U32.AND P1, PT, R89.reuse, R90, PT ;  /* 0x0000005a5900720c */ /* 0x040fe20003f26070 */
[----:B------:R-:W5:Y:S01]  /*13f0*/  LDG.E.U16 R78, desc[UR22][R78.64] ;  /* 0x000000164e4e7981 */ /* 0x000f62000c1e1500 */
[C---:B------:R-:W-:Y:S02]  /*1400*/  ISETP.GT.U32.AND P2, PT, R89.reuse, R88, PT ;  /* 0x000000585900720c */ /* 0x040fe40003f44070 */
[----:B------:R-:W-:Y:S02]  /*1410*/  P2R R103, PR, RZ, 0x1 ;  /* 0x00000001ff677803 */ /* 0x000fe40000000000 */
[----:B------:R-:W-:-:S02]  /*1420*/  IADD3 R27, P0, R89, 0x11, RZ ;  /* 0x00000011591b7810 */ /* 0x000fc40007f1e0ff */
[----:B------:R-:W-:Y:S02]  /*1430*/  P2R R102, PR, RZ, 0x2 ;  /* 0x00000002ff667803 */ /* 0x000fe40000000000 */
[----:B------:R-:W-:Y:S02]  /*1440*/  P2R R101, PR, RZ, 0x4 ;  /* 0x00000004ff657803 */ /* 0x000fe40000000000 */
[C---:B------:R-:W-:Y:S02]  /*1450*/  ISETP.GE.U32.AND P1, PT, R89.reuse, R88, PT ;  /* 0x000000585900720c */ /* 0x040fe40003f26070 */
[C---:B------:R-:W-:Y:S02]  /*1460*/  IADD3 R25, P2, R89.reuse, 0x18, RZ ;  /* 0x0000001859197810 */ /* 0x040fe40007f5e0ff */
[----:B------:R-:W-:Y:S02]  /*1470*/  P2R R118, PR, RZ, 0x1 ;  /* 0x00000001ff767803 */ /* 0x000fe40000000000 */
[----:B------:R-:W-:-:S02]  /*1480*/  IADD3 R89, P0, R89, 0x19, RZ ;  /* 0x0000001959597810 */ /* 0x000fc40007f1e0ff */
[----:B------:R-:W-:Y:S02]  /*1490*/  P2R R96, PR, RZ, 0x2 ;  /* 0x00000002ff607803 */ /* 0x000fe40000000000 */
[----:B------:R-:W-:Y:S02]  /*14a0*/  P2R R115, PR, RZ, 0x1 ;  /* 0x00000001ff737803 */ /* 0x000fe40000000000 */
[C---:B------:R-:W-:Y:S02]  /*14b0*/  ISETP.GT.U32.AND P1, PT, R27.reuse, R22, PT ;  /* 0x000000161b00720c */ /* 0x040fe40003f24070 */
[----:B------:R-:W-:Y:S02]  /*14c0*/  ISETP.GT.U32.AND P0, PT, R27, R90, PT ;  /* 0x0000005a1b00720c */ /* 0x000fe40003f04070 */
[----:B------:R-:W-:Y:S02]  /*14d0*/  P2R R116, PR, RZ, 0x4 ;  /* 0x00000004ff747803 */ /* 0x000fe40000000000 */
[----:B------:R-:W-:-:S02]  /*14e0*/  P2R R107, PR, RZ, 0x2 ;  /* 0x00000002ff6b7803 */ /* 0x000fc40000000000 */
[----:B------:R-:W-:Y:S02]  /*14f0*/  P2R R98, PR, RZ, 0x1 ;  /* 0x00000001ff627803 */ /* 0x000fe40000000000 */
[C---:B------:R-:W-:Y:S02]  /*1500*/  ISETP.GT.U32.AND P2, PT, R27.reuse, R32, PT ;  /* 0x000000201b00720c */ /* 0x040fe40003f44070 */
[----:B------:R-:W-:Y:S02]  /*1510*/  ISETP.GT.U32.AND P1, PT, R27, R88, PT ;  /* 0x000000581b00720c */ /* 0x000fe40003f24070 */
[----:B------:R-:W-:Y:S02]  /*1520*/  ISETP.GT.U32.AND P0, PT, R25, R32, PT ;  /* 0x000000201900720c */ /* 0x000fe40003f04070 */
[----:B------:R-:W-:Y:S02]  /*1530*/  P2R R111, PR, RZ, 0x4 ;  /* 0x00000004ff6f7803 */ /* 0x000fe40000000000 */
[----:B------:R-:W-:-:S02]  /*1540*/  P2R R104, PR, RZ, 0x2 ;  /* 0x00000002ff687803 */ /* 0x000fc40000000000 */
[----:B------:R-:W-:Y:S02]  /*1550*/  P2R R108, PR, RZ, 0x1 ;  /* 0x00000001ff6c7803 */ /* 0x000fe40000000000 */
[----:B------:R-:W-:Y:S02]  /*1560*/  ISETP.GT.U32.AND P1, PT, R89, R32, PT ;  /* 0x000000205900720c */ /* 0x000fe40003f24070 */
[C---:B------:R-:W-:Y:S02]  /*1570*/  ISETP.GT.U32.AND P0, PT, R25.reuse, R22, PT ;  /* 0x000000161900720c */ /* 0x040fe40003f04070 */
[----:B------:R-:W-:Y:S02]  /*1580*/  ISETP.GT.U32.AND P2, PT, R25, R90, PT ;  /* 0x0000005a1900720c */ /* 0x000fe40003f44070 */
[----:B------:R-:W-:Y:S02]  /*1590*/  P2R R106, PR, RZ, 0x2 ;  /* 0x00000002ff6a7803 */ /* 0x000fe40000000000 */
[----:B------:R-:W-:-:S02]  /*15a0*/  P2R R110, PR, RZ, 0x1 ;  /* 0x00000001ff6e7803 */ /* 0x000fc40000000000 */
[----:B------:R-:W-:Y:S02]  /*15b0*/  P2R R109, PR, RZ, 0x4 ;  /* 0x00000004ff6d7803 */ /* 0x000fe40000000000 */
[----:B------:R-:W-:Y:S02]  /*15c0*/  ISETP.NE.AND P1, PT, R28, RZ, PT ;  /* 0x000000ff1c00720c */ /* 0x000fe40003f25270 */
[----:B------:R-:W-:Y:S02]  /*15d0*/  ISETP.NE.AND P3, PT, R26, RZ, PT ;  /* 0x000000ff1a00720c */ /* 0x000fe40003f65270 */
[----:B------:R-:W-:Y:S02]  /*15e0*/  ISETP.NE.AND P2, PT, R24, RZ, PT ;  /* 0x000000ff1800720c */ /* 0x000fe40003f45270 */
[----:B------:R-:W-:Y:S02]  /*15f0*/  ISETP.GT.U32.AND P0, PT, R25, R88, PT ;  /* 0x000000581900720c */ /* 0x000fe40003f04070 */
[----:B--2---:R-:W-:-:S06]  /*1600*/  WARPGROUP.ARRIVE ;  /* 0x00000000000079c5 */ /* 0x004fcc0000000000 */
[----:B------:R-:W-:Y:S04]  /*1610*/  HGMMA.64x32x16.F32 R40, gdesc[UR28].tnspA, RZ, !UPT ;  /* 0x206000001c2879f0 */ /* 0x000fe8000c7008ff */
[----:B------:R-:W-:Y:S03]  /*1620*/  HGMMA.64x32x16.F32 R24, gdesc[UR12].tnspA, RZ, !UPT, gsb0 ;  /* 0x206000000c1879f0 */ /* 0x000fe6000c0008ff */
[----:B------:R-:W-:Y:S02]  /*1630*/  WARPGROUP.DEPBAR.LE gsb0, 0x0 ;  /* 0x00008000000079c5 */ /* 0x000fe40000010000 */
[----:B------:R-:W-:Y:S01]  /*1640*/  FMUL R93, R41, UR18 ;  /* 0x00000012295d7c20 */ /* 0x000fe20008400000 */
[----:B------:R-:W-:-:S04]  /*1650*/  FMUL R42, R42, UR18 ;  /* 0x000000122a2a7c20 */ /* 0x000fc80008400000 */
[----:B------:R-:W-:Y:S02]  /*1660*/  FSEL R93, R93, -INF , !P6 ;  /* 0xff8000005d5d7808 */ /* 0x000fe40007000000 */
[----:B------:R-:W-:Y:S01]  /*1670*/  ISETP.GT.U32.AND.EX P6, PT, R86, RZ, PT, P4 ;  /* 0x000000ff5600720c */ /* 0x000fe20003fc4140 */
[----:B------:R-:W-:-:S03]  /*1680*/  FMUL R41, R43, UR18 ;  /* 0x000000122b297c20 */ /* 0x000fc60008400000 */
[----:B------:R-:W-:Y:S02]  /*1690*/  FSEL R42, R42, -INF , !P6 ;  /* 0xff8000002a2a7808 */ /* 0x000fe40007000000 */
[----:B------:R-:W-:Y:S02]  /*16a0*/  ISETP.NE.AND P6, PT, R95, RZ, PT ;  /* 0x000000ff5f00720c */ /* 0x000fe40003fc5270 */
[----:B------:R-:W-:Y:S02]  /*16b0*/  FSEL R41, R41, -INF , !P5 ;  /* 0xff80000029297808 */ /* 0x000fe40006800000 */
[----:B------:R-:W-:Y:S01]  /*16c0*/  ISETP.GT.U32.AND P5, PT, R89, R90, PT ;  /* 0x0000005a5900720c */ /* 0x000fe20003fa4070 */
[--C-:B------:R-:W-:Y:S01]  /*16d0*/  IMAD.X R90, RZ, RZ, R86.reuse, P6 ;  /* 0x000000ffff5a7224 */ /* 0x100fe200030e0656 */
[----:B------:R-:W-:Y:S01]  /*16e0*/  ISETP.NE.AND P4, PT, R117, RZ, PT ;  /* 0x000000ff7500720c */ /* 0x000fe20003f85270 */
[----:B------:R-:W-:Y:S01]  /*16f0*/  FMUL R95, R44, UR18 ;  /* 0x000000122c5f7c20 */ /* 0x000fe20008400000 */
[----:B------:R-:W-:Y:S01]  /*1700*/  ISETP.GT.U32.AND P6, PT, R89, R88, PT ;  /* 0x000000585900720c */ /* 0x000fe20003fc4070 */
[----:B------:R-:W-:Y:S01]  /*1710*/  IMAD.X R88, RZ, RZ, R86, P2 ;  /* 0x000000ffff587224 */ /* 0x000fe200010e0656 */
[----:B------:R-:W-:Y:S01]  /*1720*/  ISETP.GT.U32.AND.EX P4, PT, R90, RZ, PT, P4 ;  /* 0x000000ff5a00720c */ /* 0x000fe20003f84140 */
[----:B------:R-:W-:-:S03]  /*1730*/  FMUL R45, R45, UR18 ;  /* 0x000000122d2d7c20 */ /* 0x000fc60008400000 */
[----:B------:R-:W-:Y:S02]  /*1740*/  FSEL R95, R95, -INF , !P4 ;  /* 0xff8000005f5f7808 */ /* 0x000fe40006000000 */
[----:B------:R-:W-:-:S04]  /*1750*/  ISETP.GT.U32.AND.EX P4, PT, R88, RZ, PT, P1 ;  /* 0x000000ff5800720c */ /* 0x000fc80003f84110 */
[----:B------:R-:W-:Y:S02]  /*1760*/  FSEL R45, R45, -INF , !P4 ;  /* 0xff8000002d2d7808 */ /* 0x000fe40006000000 */
[----:B------:R-:W-:Y:S01]  /*1770*/  ISETP.NE.AND P4, PT, R87, RZ, PT ;  /* 0x000000ff5700720c */ /* 0x000fe20003f85270 */
[----:B------:R-:W-:-:S03]  /*1780*/  FMUL R40, R40, UR18 ;  /* 0x0000001228287c20 */ /* 0x000fc60008400000 */
[----:B------:R-:W-:Y:S01]  /*1790*/  ISETP.GT.U32.AND.EX P4, PT, R86, RZ, PT, P4 ;  /* 0x000000ff5600720c */ /* 0x000fe20003f84140 */
[----:B------:R-:W-:-:S03]  /*17a0*/  FMUL R87, R46, UR18 ;  /* 0x000000122e577c20 */ /* 0x000fc60008400000 */
[----:B------:R-:W-:Y:S02]  /*17b0*/  FSEL R46, R40, -INF , !P4 ;  /* 0xff800000282e7808 */ /* 0x000fe40006000000 */
[----:B------:R0:W2:Y:S01]  /*17c0*/  LDG.E.U16 R40, desc[UR22][R84.64] ;  /* 0x0000001654287981 */ /* 0x0000a2000c1e1500 */
[----:B------:R-:W-:Y:S01]  /*17d0*/  IMAD.X R44, RZ, RZ, R86, P3 ;  /* 0x000000ffff2c7224 */ /* 0x000fe200018e0656 */
[----:B------:R-:W-:Y:S01]  /*17e0*/  ISETP.NE.AND P3, PT, R114, RZ, PT ;  /* 0x000000ff7200720c */ /* 0x000fe20003f65270 */
[----:B------:R-:W-:Y:S01]  /*17f0*/  FMUL R43, R47, UR18 ;  /* 0x000000122f2b7c20 */ /* 0x000fe20008400000 */
[----:B------:R-:W-:Y:S01]  /*1800*/  P2R R112, PR, RZ, 0x1 ;  /* 0x00000001ff707803 */ /* 0x000fe20000000000 */
[----:B------:R-:W-:Y:S01]  /*1810*/  FMUL R49, R49, UR18 ;  /* 0x0000001231317c20 */ /* 0x000fe20008400000 */
[----:B------:R-:W-:Y:S01]  /*1820*/  ISETP.GT.U32.AND.EX P3, PT, R88, RZ, PT, P3 ;  /* 0x000000ff5800720c */ /* 0x000fe20003f64130 */
[----:B------:R-:W-:Y:S01]  /*1830*/  FMUL R55, R55, UR18 ;  /* 0x0000001237377c20 */ /* 0x000fe20008400000 */
[----:B------:R-:W-:Y:S01]  /*1840*/  FSEL R87, R87, -INF , !P4 ;  /* 0xff80000057577808 */ /* 0x000fe20006000000 */
[----:B------:R-:W-:Y:S01]  /*1850*/  FMUL R25, R25, UR18 ;  /* 0x0000001219197c20 */ /* 0x000fe20008400000 */
[----:B------:R-:W-:Y:S01]  /*1860*/  FSEL R43, R43, -INF , !P3 ;  /* 0xff8000002b2b7808 */ /* 0x000fe20005800000 */
[----:B0-----:R-:W-:Y:S01]  /*1870*/  FMUL R85, R53, UR18 ;  /* 0x0000001235557c20 */ /* 0x001fe20008400000 */
[----:B------:R-:W-:Y:S01]  /*1880*/  ISETP.NE.AND P3, PT, R113, RZ, PT ;  /* 0x000000ff7100720c */ /* 0x000fe20003f65270 */
[----:B------:R-:W-:Y:S01]  /*1890*/  FMUL R47, R48, UR18 ;  /* 0x00000012302f7c20 */ /* 0x000fe20008400000 */
[----:B------:R-:W-:Y:S01]  /*18a0*/  ISETP.NE.AND P0, PT, R118, RZ, PT ;  /* 0x000000ff7600720c */ /* 0x000fe20003f05270 */
[----:B------:R-:W-:Y:S01]  /*18b0*/  FMUL R30, R30, UR18 ;  /* 0x000000121e1e7c20 */ /* 0x000fe20008400000 */
[----:B------:R-:W-:Y:S01]  /*18c0*/  ISETP.GT.U32.AND.EX P3, PT, R44, RZ, PT, P3 ;  /* 0x000000ff2c00720c */ /* 0x000fe20003f64130 */
[----:B------:R-:W-:Y:S03]  /*18d0*/  BAR.SYNC.DEFER_BLOCKING 0x0 ;  /* 0x0000000000007b1d */ /* 0x000fe60000010000 */
[----:B------:R-:W-:-:S02]  /*18e0*/  FSEL R47, R47, -INF , !P3 ;  /* 0xff8000002f2f7808 */ /* 0x000fc40005800000 */
[----:B------:R-:W-:Y:S01]  /*18f0*/  ISETP.NE.AND P3, PT, R107, RZ, PT ;  /* 0x000000ff6b00720c */ /* 0x000fe20003f65270 */
[----:B------:R-:W-:-:S05]  /*1900*/  IMAD.X R107, RZ, RZ, R86, P0 ;  /* 0x000000ffff6b7224 */ /* 0x000fca00000e0656 */
[----:B------:R-:W-:-:S04]  /*1910*/  ISETP.GT.U32.AND.EX P3, PT, R107, RZ, PT, P3 ;  /* 0x000000ff6b00720c */ /* 0x000fc80003f64130 */
[----:B------:R-:W-:Y:S02]  /*1920*/  FSEL R49, R49, -INF , !P3 ;  /* 0xff80000031317808 */ /* 0x000fe40005800000 */
[----:B------:R-:W-:Y:S01]  /*1930*/  ISETP.NE.AND P3, PT, R91, RZ, PT ;  /* 0x000000ff5b00720c */ /* 0x000fe20003f65270 */
[----:B------:R-:W-:-:S03]  /*1940*/  FMUL R91, R50, UR18 ;  /* 0x00000012325b7c20 */ /* 0x000fc60008400000 */
[----:B------:R-:W-:Y:S01]  /*1950*/  ISETP.GT.U32.AND.EX P3, PT, R44, RZ, PT, P3 ;  /* 0x000000ff2c00720c */ /* 0x000fe20003f64130 */
[----:B------:R-:W-:Y:S01]  /*1960*/  FMUL R53, R54, UR18 ;  /* 0x0000001236357c20 */ /* 0x000fe20008400000 */
[----:B------:R-:W-:Y:S02]  /*1970*/  FMNMX R54, R46, R93, !PT ;  /* 0x0000005d2e367209 */ /* 0x000fe40007800000 */
[----:B------:R-:W-:Y:S02]  /*1980*/  FSEL R91, R91, -INF , !P3 ;  /* 0xff8000005b5b7808 */ /* 0x000fe40005800000 */
[----:B------:R-:W-:Y:S02]  /*1990*/  ISETP.NE.AND P3, PT, R111, RZ, PT ;  /* 0x000000ff6f00720c */ /* 0x000fe40003f65270 */
[----:B------:R-:W-:Y:S01]  /*19a0*/  ISETP.GT.U32.AND P4, PT, R89, R22, PT ;  /* 0x000000165900720c */ /* 0x000fe20003f84070 */
[----:B------:R-:W-:Y:S01]  /*19b0*/  FMUL R89, R51, UR18 ;  /* 0x0000001233597c20 */ /* 0x000fe20008400000 */
[----:B------:R-:W-:-:S02]  /*19c0*/  ISETP.NE.AND P2, PT, R116, RZ, PT ;  /* 0x000000ff7400720c */ /* 0x000fc40003f45270 */
[----:B------:R-:W-:Y:S02]  /*19d0*/  ISETP.GT.U32.AND.EX P3, PT, R107, RZ, PT, P3 ;  /* 0x000000ff6b00720c */ /* 0x000fe40003f64130 */
[----:B------:R-:W-:Y:S01]  /*19e0*/  FMNMX R54, R95, R54, !PT ;  /* 0x000000365f367209 */ /* 0x000fe20007800000 */
[--C-:B------:R-:W-:Y:S01]  /*19f0*/  IMAD.X R48, RZ, RZ, R86.reuse, P2 ;  /* 0x000000ffff307224 */ /* 0x100fe200010e0656 */
[----:B------:R-:W-:Y:S02]  /*1a00*/  ISETP.NE.AND P1, PT, R115, RZ, PT ;  /* 0x000000ff7300720c */ /* 0x000fe40003f25270 */
[----:B------:R-:W-:Y:S02]  /*1a10*/  FSEL R89, R89, -INF , !P3 ;  /* 0xff80000059597808 */ /* 0x000fe40005800000 */
[----:B------:R-:W-:Y:S02]  /*1a20*/  ISETP.NE.AND P3, PT, R110, RZ, PT ;  /* 0x000000ff6e00720c */ /* 0x000fe40003f65270 */
[----:B------:R-:W-:Y:S01]  /*1a30*/  FMNMX R54, R45, R54, !PT ;  /* 0x000000362d367209 */ /* 0x000fe20007800000 */
[----:B------:R-:W-:Y:S01]  /*1a40*/  FMUL R51, R52, UR18 ;  /* 0x0000001234337c20 */ /* 0x000fe20008400000 */
[----:B------:R-:W-:Y:S01]  /*1a50*/  IMAD.X R50, RZ, RZ, R86, P1 ;  /* 0x000000ffff327224 */ /* 0x000fe200008e0656 */
[----:B------:R-:W-:-:S02]  /*1a60*/  ISETP.GT.U32.AND.EX P3, PT, R48, RZ, PT, P3 ;  /* 0x000000ff3000720c */ /* 0x000fc40003f64130 */
[----:B------:R-:W-:Y:S01]  /*1a70*/  FMNMX R54, R47, R54, !PT ;  /* 0x000000362f367209 */ /* 0x000fe20007800000 */
[----:B------:R-:W-:Y:S01]  /*1a80*/  FMUL R52, R24, UR18 ;  /* 0x0000001218347c20 */ /* 0x000fe20008400000 */
[----:B------:R-:W-:Y:S01]  /*1a90*/  FSEL R51, R51, -INF , !P3 ;  /* 0xff80000033337808 */ /* 0x000fe20005800000 */
[----:B------:R-:W-:Y:S01]  /*1aa0*/  FMUL R24, R26, UR18 ;  /* 0x000000121a187c20 */ /* 0x000fe20008400000 */
[----:B------:R-:W-:Y:S02]  /*1ab0*/  ISETP.GT.U32.AND.EX P4, PT, R50, RZ, PT, P4 ;  /* 0x000000ff3200720c */ /* 0x000fe40003f84140 */
[----:B------:R-:W-:Y:S01]  /*1ac0*/  FMNMX R54, R49, R54, !PT ;  /* 0x0000003631367209 */ /* 0x000fe20007800000 */
[----:B------:R-:W-:Y:S01]  /*1ad0*/  FMUL R26, R28, UR18 ;  /* 0x000000121c1a7c20 */ /* 0x000fe20008400000 */
[----:B------:R-:W-:Y:S01]  /*1ae0*/  FMUL R28, R29, UR18 ;  /* 0x000000121d1c7c20 */ /* 0x000fe20008400000 */
[----:B------:R-:W-:Y:S01]  /*1af0*/  FSEL R85, R85, -INF , !P4 ;  /* 0xff80000055557808 */ /* 0x000fe20006000000 */
[----:B------:R-:W-:Y:S01]  /*1b00*/  FMUL R29, R32, UR18 ;  /* 0x00000012201d7c20 */ /* 0x000fe20008400000 */
[----:B------:R-:W-:Y:S01]  /*1b10*/  FMNMX R54, R51, R54, !PT ;  /* 0x0000003633367209 */ /* 0x000fe20007800000 */
[----:B------:R-:W-:Y:S01]  /*1b20*/  FMUL R32, R33, UR18 ;  /* 0x0000001221207c20 */ /* 0x000fe20008400000 */
[----:B------:R-:W-:Y:S01]  /*1b30*/  ISETP.NE.AND P3, PT, R108, RZ, PT ;  /* 0x000000ff6c00720c */ /* 0x000fe20003f65270 */
[----:B------:R-:W-:Y:S01]  /*1b40*/  FMUL R33, R36, UR18 ;  /* 0x0000001224217c20 */ /* 0x000fe20008400000 */
[----:B------:R-:W-:Y:S01]  /*1b50*/  FMUL R36, R37, UR18 ;  /* 0x0000001225247c20 */ /* 0x000fe20008400000 */
[----:B------:R-:W-:-:S02]  /*1b60*/  FMNMX R37, R85, R54, !PT ;  /* 0x0000003655257209 */ /* 0x000fc40007800000 */
[----:B------:R-:W-:Y:S02]  /*1b70*/  ISETP.GT.U32.AND.EX P3, PT, R48, RZ, PT, P3 ;  /* 0x000000ff3000720c */ /* 0x000fe40003f64130 */
[----:B------:R-:W-:Y:S01]  /*1b80*/  ISETP.NE.AND P1, PT, R106, RZ, PT ;  /* 0x000000ff6a00720c */ /* 0x000fe20003f25270 */
[----:B------:R-:W0:Y:S01]  /*1b90*/  SHFL.BFLY PT, R54, R37, 0x2, 0x1f ;  /* 0x0c401f0025367f89 */ /* 0x000e2200000e0000 */
[----:B------:R-:W-:Y:S02]  /*1ba0*/  FSEL R53, R53, -INF , !P3 ;  /* 0xff80000035357808 */ /* 0x000fe40005800000 */
[----:B------:R-:W-:-:S04]  /*1bb0*/  ISETP.GT.U32.AND.EX P3, PT, R50, RZ, PT, P1 ;  /* 0x000000ff3200720c */ /* 0x000fc80003f64110 */
[----:B------:R-:W-:Y:S02]  /*1bc0*/  FSEL R55, R55, -INF , !P3 ;  /* 0xff80000037377808 */ /* 0x000fe40005800000 */
[----:B------:R-:W-:-:S04]  /*1bd0*/  ISETP.NE.AND P3, PT, R103, RZ, PT ;  /* 0x000000ff6700720c */ /* 0x000fc80003f65270 */
[----:B------:R-:W-:-:S04]  /*1be0*/  ISETP.GT.U32.AND.EX P3, PT, R86, RZ, PT, P3 ;  /* 0x000000ff5600720c */ /* 0x000fc80003f64130 */
[----:B------:R-:W-:Y:S02]  /*1bf0*/  FSEL R52, R52, -INF , !P3 ;  /* 0xff80000034347808 */ /* 0x000fe40005800000 */
[----:B------:R-:W-:-:S04]  /*1c00*/  ISETP.NE.AND P3, PT, R102, RZ, PT ;  /* 0x000000ff6600720c */ /* 0x000fc80003f65270 */
[----:B------:R-:W-:Y:S02]  /*1c10*/  ISETP.GE.U32.AND.EX P3, PT, R86, RZ, PT, P3 ;  /* 0x000000ff5600720c */ /* 0x000fe40003f66130 */
[----:B0-----:R-:W-:Y:S02]  /*1c20*/  FMNMX R81, R37, R54, !PT ;  /* 0x0000003625517209 */ /* 0x001fe40007800000 */
[----:B------:R-:W-:Y:S02]  /*1c30*/  FSEL R25, R25, -INF , !P3 ;  /* 0xff80000019197808 */ /* 0x000fe40005800000 */
[----:B------:R-:W-:Y:S02]  /*1c40*/  ISETP.NE.AND P3, PT, R101, RZ, PT ;  /* 0x000000ff6500720c */ /* 0x000fe40003f65270 */
[----:B------:R-:W-:Y:S01]  /*1c50*/  FMNMX R54, R42, R41, !PT ;  /* 0x000000292a367209 */ /* 0x000fe20007800000 */
[----:B------:R-:W0:Y:S01]  /*1c60*/  SHFL.BFLY PT, R84, R81, 0x1, 0x1f ;  /* 0x0c201f0051547f89 */ /* 0x000e2200000e0000 */
[----:B------:R-:W-:-:S02]  /*1c70*/  ISETP.GT.U32.AND.EX P3, PT, R86, RZ, PT, P3 ;  /* 0x000000ff5600720c */ /* 0x000fc40003f64130 */
[----:B------:R-:W-:Y:S02]  /*1c80*/  FMNMX R54, R87, R54, !PT ;  /* 0x0000003657367209 */ /* 0x000fe40007800000 */
[----:B------:R-:W-:Y:S02]  /*1c90*/  FSEL R24, R24, -INF , !P3 ;  /* 0xff80000018187808 */ /* 0x000fe40005800000 */
[----:B------:R-:W-:Y:S02]  /*1ca0*/  FMNMX R54, R43, R54, !PT ;  /* 0x000000362b367209 */ /* 0x000fe40007800000 */
[----:B------:R-:W-:Y:S02]  /*1cb0*/  ISETP.NE.AND P3, PT, R97, RZ, PT ;  /* 0x000000ff6100720c */ /* 0x000fe40003f65270 */
[----:B------:R-:W-:Y:S02]  /*1cc0*/  FMNMX R54, R91, R54, !PT ;  /* 0x000000365b367209 */ /* 0x000fe40007800000 */
[----:B------:R-:W-:-:S02]  /*1cd0*/  ISETP.GT.U32.AND.EX P3, PT, R90, RZ, PT, P3 ;  /* 0x000000ff5a00720c */ /* 0x000fc40003f64130 */
[----:B------:R-:W-:Y:S02]  /*1ce0*/  ISETP.NE.AND P4, PT, R105, RZ, PT ;  /* 0x000000ff6900720c */ /* 0x000fe40003f85270 */
[----:B------:R-:W-:Y:S02]  /*1cf0*/  FMNMX R54, R89, R54, !PT ;  /* 0x0000003659367209 */ /* 0x000fe40007800000 */
[----:B------:R-:W-:Y:S02]  /*1d00*/  FSEL R26, R26, -INF , !P3 ;  /* 0xff8000001a1a7808 */ /* 0x000fe40005800000 */
[----:B------:R-:W-:Y:S02]  /*1d10*/  ISETP.GT.U32.AND.EX P3, PT, R88, RZ, PT, P4 ;  /* 0x000000ff5800720c */ /* 0x000fe40003f64140 */
[----:B------:R-:W-:Y:S02]  /*1d20*/  ISETP.GT.U32.AND.EX P5, PT, R50, RZ, PT, P5 ;  /* 0x000000ff3200720c */ /* 0x000fe40003fa4150 */
[----:B------:R-:W-:-:S02]  /*1d30*/  FMNMX R54, R53, R54, !PT ;  /* 0x0000003635367209 */ /* 0x000fc40007800000 */
[----:B------:R-:W-:Y:S02]  /*1d40*/  FSEL R28, R28, -INF , !P3 ;  /* 0xff8000001c1c7808 */ /* 0x000fe40005800000 */
[----:B------:R-:W-:Y:S02]  /*1d50*/  FSEL R36, R36, -INF , !P5 ;  /* 0xff80000024247808 */ /* 0x000fe40006800000 */
[----:B------:R-:W-:Y:S02]  /*1d60*/  ISETP.NE.AND P3, PT, R99, RZ, PT ;  /* 0x000000ff6300720c */ /* 0x000fe40003f65270 */
[----:B------:R-:W-:Y:S02]  /*1d70*/  ISETP.NE.AND P5, PT, R94, RZ, PT ;  /* 0x000000ff5e00720c */ /* 0x000fe40003fa5270 */
[----:B------:R-:W-:Y:S02]  /*1d80*/  FMNMX R54, R55, R54, !PT ;  /* 0x0000003637367209 */ /* 0x000fe40007800000 */
[----:B------:R-:W-:-:S02]  /*1d90*/  ISETP.GT.U32.AND.EX P3, PT, R44, RZ, PT, P3 ;  /* 0x000000ff2c00720c */ /* 0x000fc40003f64130 */
[----:B------:R-:W-:Y:S02]  /*1da0*/  ISETP.GT.U32.AND.EX P5, PT, R44, RZ, PT, P5 ;  /* 0x000000ff2c00720c */ /* 0x000fe40003fa4150 */
[----:B0-----:R-:W-:Y:S02]  /*1db0*/  FMNMX R44, R81, R84, !PT ;  /* 0x00000054512c7209 */ /* 0x001fe40007800000 */
[----:B------:R-:W0:Y:S02]  /*1dc0*/  SHFL.BFLY PT, R81, R54, 0x2, 0x1f ;  /* 0x0c401f0036517f89 */ /* 0x000e2400000e0000 */
[----:B------:R-:W-:Y:S02]  /*1dd0*/  FMNMX R44, R44, R77, !PT ;  /* 0x0000004d2c2c7209 */ /* 0x000fe40007800000 */
[----:B------:R-:W-:Y:S02]  /*1de0*/  FMNMX R79, R52, R25, !PT ;  /* 0x00000019344f7209 */ /* 0x000fe40007800000 */
[----:B------:R-:W-:Y:S01]  /*1df0*/  FSEL R29, R29, -INF , !P3 ;  /* 0xff8000001d1d7808 */ /* 0x000fe20005800000 */
[----:B------:R-:W-:Y:S01]  /*1e00*/  FADD R46, R46, -R44 ;  /* 0x8000002c2e2e7221 */ /* 0x000fe20000000000 */
[----:B------:R-:W-:-:S02]  /*1e10*/  ISETP.NE.AND P3, PT, R98, RZ, PT ;  /* 0x000000ff6200720c */ /* 0x000fc40003f65270 */
[----:B------:R-:W-:Y:S01]  /*1e20*/  FMNMX R79, R26, R79, !PT ;  /* 0x0000004f1a4f7209 */ /* 0x000fe20007800000 */
[----:B------:R-:W-:Y:S01]  /*1e30*/  FMUL R37, R46, 1.4426950216293334961 ;  /* 0x3fb8aa3b2e257820 */ /* 0x000fe20000400000 */
[----:B------:R-:W-:Y:S02]  /*1e40*/  ISETP.NE.AND P2, PT, R109, RZ, PT ;  /* 0x000000ff6d00720c */ /* 0x000fe40003f45270 */
[----:B------:R-:W-:Y:S02]  /*1e50*/  ISETP.GT.U32.AND.EX P3, PT, R107, RZ, PT, P3 ;  /* 0x000000ff6b00720c */ /* 0x000fe40003f64130 */
[----:B------:R-:W-:Y:S02]  /*1e60*/  FMNMX R46, R28, R79, !PT ;  /* 0x0000004f1c2e7209 */ /* 0x000fe40007800000 */
[----:B------:R-:W-:Y:S02]  /*1e70*/  FSEL R32, R32, -INF , !P3 ;  /* 0xff80000020207808 */ /* 0x000fe40005800000 */
[----:B------:R-:W-:-:S02]  /*1e80*/  ISETP.GT.U32.AND.EX P2, PT, R48, RZ, PT, P2 ;  /* 0x000000ff3000720c */ /* 0x000fc40003f44120 */
[----:B------:R-:W-:Y:S02]  /*1e90*/  FMNMX R79, R29, R46, !PT ;  /* 0x0000002e1d4f7209 */ /* 0x000fe40007800000 */
[----:B------:R-:W-:Y:S02]  /*1ea0*/  ISETP.NE.AND P0, PT, R112, RZ, PT ;  /* 0x000000ff7000720c */ /* 0x000fe40003f05270 */
[----:B------:R-:W-:Y:S02]  /*1eb0*/  FSEL R33, R33, -INF , !P2 ;  /* 0xff80000021217808 */ /* 0x000fe40005000000 */
[----:B0-----:R-:W-:Y:S02]  /*1ec0*/  FMNMX R81, R54, R81, !PT ;  /* 0x0000005136517209 */ /* 0x001fe40007800000 */
[----:B------:R-:W-:Y:S02]  /*1ed0*/  FMNMX R46, R32, R79, !PT ;  /* 0x0000004f202e7209 */ /* 0x000fe40007800000 */
[----:B------:R-:W-:-:S02]  /*1ee0*/  ISETP.GT.U32.AND.EX P0, PT, R48, RZ, PT, P0 ;  /* 0x000000ff3000720c */ /* 0x000fc40003f04100 */
[----:B------:R-:W-:Y:S01]  /*1ef0*/  FMNMX R79, R33, R46, !PT ;  /* 0x0000002e214f7209 */ /* 0x000fe20007800000 */
[----:B------:R-:W0:Y:S01]  /*1f00*/  SHFL.BFLY PT, R48, R81, 0x1, 0x1f ;  /* 0x0c201f0051307f89 */ /* 0x000e2200000e0000 */
[----:B------:R-:W-:Y:S02]  /*1f10*/  ISETP.NE.AND P2, PT, R96, RZ, PT ;  /* 0x000000ff6000720c */ /* 0x000fe40003f45270 */
[----:B------:R-:W-:Y:S02]  /*1f20*/  FMNMX R79, R36, R79, !PT ;  /* 0x0000004f244f7209 */ /* 0x000fe40007800000 */
[----:B------:R-:W-:-:S03]  /*1f30*/  ISETP.GE.U32.AND.EX P2, PT, R86, RZ, PT, P2 ;  /* 0x000000ff5600720c */ /* 0x000fc60003f46120 */
[----:B------:R-:W1:Y:S01]  /*1f40*/  SHFL.BFLY PT, R86, R79, 0x2, 0x1f ;  /* 0x0c401f004f567f89 */ /* 0x000e6200000e0000 */
[--C-:B------:R-:W-:Y:S01]  /*1f50*/  FADD R85, R85, -R44.reuse ;  /* 0x8000002c55557221 */ /* 0x100fe20000000000 */
[--C-:B------:R-:W-:Y:S01]  /*1f60*/  FADD R47, R47, -R44.reuse ;  /* 0x8000002c2f2f7221 */ /* 0x100fe20000000000 */
[----:B------:R-:W-:Y:S01]  /*1f70*/  ISETP.GT.U32.AND.EX P6, PT, R50, RZ, PT, P6 ;  /* 0x000000ff3200720c */ /* 0x000fe20003fc4160 */
[--C-:B------:R-:W-:Y:S01]  /*1f80*/  FADD R49, R49, -R44.reuse ;  /* 0x8000002c31317221 */ /* 0x100fe20000000000 */
[----:B------:R-:W-:Y:S01]  /*1f90*/  FMUL R50, R85, 1.4426950216293334961 ;  /* 0x3fb8aa3b55327820 */ /* 0x000fe20000400000 */
[----:B------:R-:W-:Y:S01]  /*1fa0*/  FADD R51, R51, -R44 ;  /* 0x8000002c33337221 */ /* 0x000fe20000000000 */
[----:B0-----:R-:W-:-:S04]  /*1fb0*/  FMNMX R48, R81, R48, !PT ;  /* 0x0000003051307209 */ /* 0x001fc80007800000 */
[----:B------:R-:W-:Y:S01]  /*1fc0*/  FMNMX R48, R48, R19, !PT ;  /* 0x0000001330307209 */ /* 0x000fe20007800000 */
[----:B------:R-:W-:Y:S01]  /*1fd0*/  FMUL R46, R47, 1.4426950216293334961 ;  /* 0x3fb8aa3b2f2e7820 */ /* 0x000fe20000400000 */
[----:B------:R-:W-:Y:S02]  /*1fe0*/  ISETP.NE.AND P3, PT, R92, RZ, PT ;  /* 0x000000ff5c00720c */ /* 0x000fe40003f65270 */
[----:B-1----:R-:W-:Y:S01]  /*1ff0*/  FMNMX R85, R79, R86, !PT ;  /* 0x000000564f557209 */ /* 0x002fe20007800000 */
[----:B------:R-:W-:Y:S01]  /*2000*/  FADD R79, R42, -R48 ;  /* 0x800000302a4f7221 */ /* 0x000fe20000000000 */
[----:B------:R-:W-:Y:S01]  /*2010*/  FMUL R42, R27, UR18 ;  /* 0x000000121b2a7c20 */ /* 0x000fe20008400000 */
[----:B------:R-:W-:Y:S01]  /*2020*/  FMUL R47, R49, 1.4426950216293334961 ;  /* 0x3fb8aa3b312f7820 */ /* 0x000fe20000400000 */
[----:B------:R-:W-:Y:S01]  /*2030*/  FMUL R49, R51, 1.4426950216293334961 ;  /* 0x3fb8aa3b33317820 */ /* 0x000fe20000400000 */
[----:B------:R-:W-:Y:S01]  /*2040*/  FADD R51, -R44, R77 ;  /* 0x0000004d2c337221 */ /* 0x000fe20000000100 */
[----:B------:R-:W-:Y:S01]  /*2050*/  ISETP.GT.U32.AND.EX P3, PT, R90, RZ, PT, P3 ;  /* 0x000000ff5a00720c */ /* 0x000fe20003f64130 */
[----:B------:R-:W-:Y:S01]  /*2060*/  FMUL R77, R31, UR18 ;  /* 0x000000121f4d7c20 */ /* 0x000fe20008400000 */
[----:B------:R-:W-:-:S02]  /*2070*/  ISETP.NE.AND P4, PT, R100, RZ, PT ;  /* 0x000000ff6400720c */ /* 0x000fc40003f85270 */
[----:B------:R-:W-:Y:S01]  /*2080*/  FSEL R31, R42, -INF , !P2 ;  /* 0xff8000002a1f7808 */ /* 0x000fe20005000000 */
[----:B------:R-:W-:Y:S01]  /*2090*/  FMUL R81, R35, UR18 ;  /* 0x0000001223517c20 */ /* 0x000fe20008400000 */
[----:B------:R-:W-:Y:S01]  /*20a0*/  FSEL R35, R30, -INF , !P3 ;  /* 0xff8000001e237808 */ /* 0x000fe20005800000 */
[----:B------:R-:W-:Y:S01]  /*20b0*/  FMUL R27, R79, 1.4426950216293334961 ;  /* 0x3fb8aa3b4f1b7820 */ /* 0x000fe20000400000 */
[----:B------:R-:W-:Y:S01]  /*20c0*/  ISETP.GT.U32.AND.EX P4, PT, R88, RZ, PT, P4 ;  /* 0x000000ff5800720c */ /* 0x000fe20003f84140 */
[----:B------:R-:W-:Y:S01]  /*20d0*/  FMUL R79, R34, UR18 ;  /* 0x00000012224f7c20 */ /* 0x000fe20008400000 */
[----:B------:R-:W-:Y:S01]  /*20e0*/  FMNMX R30, R24, R31, !PT ;  /* 0x0000001f181e7209 */ /* 0x000fe20007800000 */
[----:B------:R-:W-:Y:S01]  /*20f0*/  FADD R34, R41, -R48 ;  /* 0x8000003029227221 */ /* 0x000fe20000000000 */
[----:B------:R-:W-:Y:S01]  /*2100*/  FMUL R41, R38, UR18 ;  /* 0x0000001226297c20 */ /* 0x000fe20008400000 */
[----:B------:R-:W-:Y:S01]  /*2110*/  ISETP.NE.AND P1, PT, R104, RZ, PT ;  /* 0x000000ff6800720c */ /* 0x000fe20003f25270 */
[----:B------:R-:W0:Y:S01]  /*2120*/  SHFL.BFLY PT, R88, R85, 0x1, 0x1f ;  /* 0x0c201f0055587f89 */ /* 0x000e2200000e0000 */
[----:B------:R-:W-:-:S02]  /*2130*/  FSEL R38, R77, -INF , !P4 ;  /* 0xff8000004d267808 */ /* 0x000fc40006000000 */
[----:B------:R-:W-:Y:S02]  /*2140*/  FMNMX R83, R35, R30, !PT ;  /* 0x0000001e23537209 */ /* 0x000fe40007800000 */
[----:B------:R-:W-:Y:S02]  /*2150*/  ISETP.GT.U32.AND.EX P1, PT, R107, RZ, PT, P1 ;  /* 0x000000ff6b00720c */ /* 0x000fe40003f24110 */
[----:B------:R-:W-:Y:S02]  /*2160*/  FSEL R77, R79, -INF , !P5 ;  /* 0xff8000004f4d7808 */ /* 0x000fe40006800000 */
[----:B------:R-:W-:Y:S01]  /*2170*/  FMNMX R86, R38, R83, !PT ;  /* 0x0000005326567209 */ /* 0x000fe20007800000 */
[----:B------:R-:W-:Y:S01]  /*2180*/  FMUL R42, R39, UR18 ;  /* 0x00000012272a7c20 */ /* 0x000fe20008400000 */
[----:B------:R-:W-:Y:S02]  /*2190*/  FSEL R39, R81, -INF , !P1 ;  /* 0xff80000051277808 */ /* 0x000fe40004800000 */
[----:B------:R-:W-:-:S02]  /*21a0*/  FMNMX R86, R77, R86, !PT ;  /* 0x000000564d567209 */ /* 0x000fc40007800000 */
[----:B------:R-:W-:Y:S02]  /*21b0*/  FSEL R79, R41, -INF , !P0 ;  /* 0xff800000294f7808 */ /* 0x000fe40004000000 */
[----:B------:R-:W-:Y:S02]  /*21c0*/  FMNMX R86, R39, R86, !PT ;  /* 0x0000005627567209 */ /* 0x000fe40007800000 */
[----:B------:R-:W-:Y:S02]  /*21d0*/  FSEL R81, R42, -INF , !P6 ;  /* 0xff8000002a517808 */ /* 0x000fe40007000000 */
[----:B------:R-:W-:Y:S01]  /*21e0*/  FMNMX R86, R79, R86, !PT ;  /* 0x000000564f567209 */ /* 0x000fe20007800000 */
[--C-:B------:R-:W-:Y:S01]  /*21f0*/  FADD R87, R87, -R48.reuse ;  /* 0x8000003057577221 */ /* 0x100fe20000000000 */
[----:B------:R-:W-:Y:S02]  /*2200*/  FADD R43, R43, -R48 ;  /* 0x800000302b2b7221 */ /* 0x000fe40000000000 */
[----:B------:R-:W-:Y:S01]  /*2210*/  FMNMX R83, R81, R86, !PT ;  /* 0x0000005651537209 */ /* 0x000fe20007800000 */
[----:B------:R-:W-:Y:S01]  /*2220*/  FMUL R30, R87, 1.4426950216293334961 ;  /* 0x3fb8aa3b571e7820 */ /* 0x000fe20000400000 */
[----:B------:R-:W-:Y:S01]  /*2230*/  FMUL R87, R43, 1.4426950216293334961 ;  /* 0x3fb8aa3b2b577820 */ /* 0x000fe20000400000 */
[----:B0-----:R-:W-:-:S02]  /*2240*/  FMNMX R43, R85, R88, !PT ;  /* 0x00000058552b7209 */ /* 0x001fc40007800000 */
[----:B------:R-:W0:Y:S01]  /*2250*/  SHFL.BFLY PT, R88, R83, 0x2, 0x1f ;  /* 0x0c401f0053587f89 */ /* 0x000e2200000e0000 */
[--C-:B------:R-:W-:Y:S01]  /*2260*/  FADD R91, R91, -R48.reuse ;  /* 0x800000305b5b7221 */ /* 0x100fe20000000000 */
[--C-:B------:R-:W-:Y:S01]  /*2270*/  FADD R85, R53, -R48.reuse ;  /* 0x8000003035557221 */ /* 0x100fe20000000000 */
[----:B------:R-:W-:Y:S01]  /*2280*/  FMNMX R43, R43, R20, !PT ;  /* 0x000000142b2b7209 */ /* 0x000fe20007800000 */
[----:B------:R-:W-:Y:S01]  /*2290*/  FADD R19, -R48, R19 ;  /* 0x0000001330137221 */ /* 0x000fe20000000100 */
[----:B------:R1:W-:Y:S01]  /*22a0*/  MUFU.EX2 R41, R87 ;  /* 0x0000005700297308 */ /* 0x0003e20000000800 */
[----:B------:R-:W-:Y:S02]  /*22b0*/  FMUL R42, R91, 1.4426950216293334961 ;  /* 0x3fb8aa3b5b2a7820 */ /* 0x000fe40000400000 */
[----:B------:R-:W-:Y:S01]  /*22c0*/  FMUL R91, R19, 1.4426950216293334961 ;  /* 0x3fb8aa3b135b7820 */ /* 0x000fe20000400000 */
[----:B------:R-:W-:Y:S01]  /*22d0*/  FADD R19, R52, -R43 ;  /* 0x8000002b34137221 */ /* 0x000fe20000000000 */
[----:B-1----:R-:W-:Y:S01]  /*22e0*/  FMUL R87, R85, 1.4426950216293334961 ;  /* 0x3fb8aa3b55577820 */ /* 0x002fe20000400000 */
[----:B------:R-:W-:-:S04]  /*22f0*/  FADD R85, R55, -R48 ;  /* 0x8000003037557221 */ /* 0x000fc80000000000 */
[----:B------:R-:W-:Y:S01]  /*2300*/  FMUL R86, R85, 1.4426950216293334961 ;  /* 0x3fb8aa3b55567820 */ /* 0x000fe20000400000 */
[----:B------:R-:W-:Y:S01]  /*2310*/  FMUL R85, R19, 1.4426950216293334961 ;  /* 0x3fb8aa3b13557820 */ /* 0x000fe20000400000 */
[----:B------:R-:W-:Y:S01]  /*2320*/  FADD R19, R25, -R43 ;  /* 0x8000002b19137221 */ /* 0x000fe20000000000 */
[----:B0-----:R-:W-:-:S05]  /*2330*/  FMNMX R25, R83, R88, !PT ;  /* 0x0000005853197209 */ /* 0x001fca0007800000 */
[----:B------:R-:W0:Y:S04]  /*2340*/  SHFL.BFLY PT, R92, R25, 0x1, 0x1f ;  /* 0x0c201f00195c7f89 */ /* 0x000e2800000e0000 */
[----:B--2---:R1:W-:Y:S04]  /*2350*/  STS.U16 [R23+UR17+0x1000], R40 ;  /* 0x0010002817007988 */ /* 0x0043e80008000411 */
[----:B---3--:R-:W-:Y:S04]  /*2360*/  STS.U16 [R23+UR17+0x1200], R80 ;  /* 0x0012005017007988 */ /* 0x008fe80008000411 */
[----:B----4-:R-:W-:Y:S04]  /*2370*/  STS.U16 [R21+UR17+0x1100], R82 ;  /* 0x0011005215007988 */ /* 0x010fe80008000411 */
[----:B-----5:R2:W-:Y:S01]  /*2380*/  STS.U16 [R21+UR17+0x1300], R78 ;  /* 0x0013004e15007988 */ /* 0x0205e20008000411 */
[----:B------:R3:W-:Y:S06]  /*2390*/  MEMBAR.ALL.CTA ;  /* 0x0000000000007992 */ /* 0x0007ec0000008000 */
[----:B---3--:R-:W3:Y:S01]  /*23a0*/  FENCE.VIEW.ASYNC.S ;  /* 0x00000000000073c6 */ /* 0x008ee20000000000 */
[----:B------:R4:W-:Y:S01]  /*23b0*/  MUFU.EX2 R55, R87 ;  /* 0x0000005700377308 */ /* 0x0009e20000000800 */
[----:B0-----:R-:W-:Y:S01]  /*23c0*/  FMNMX R92, R25, R92, !PT ;  /* 0x0000005c195c7209 */ /* 0x001fe20007800000 */
[----:B------:R-:W-:Y:S01]  /*23d0*/  FADD R89, R89, -R48 ;  /* 0x8000003059597221 */ /* 0x000fe20000000000 */
[----:B------:R-:W-:-:S02]  /*23e0*/  FADD R28, R28, -R43 ;  /* 0x8000002b1c1c7221 */ /* 0x000fc40000000000 */
[----:B------:R-:W-:Y:S01]  /*23f0*/  FMNMX R92, R92, R75, !PT ;  /* 0x0000004b5c5c7209 */ /* 0x000fe20007800000 */
[----:B----4-:R-:W-:Y:S01]  /*2400*/  FMUL R87, R19, 1.4426950216293334961 ;  /* 0x3fb8aa3b13577820 */ /* 0x010fe20000400000 */
[--C-:B------:R-:W-:Y:S01]  /*2410*/  FADD R19, R26, -R43.reuse ;  /* 0x8000002b1a137221 */ /* 0x100fe20000000000 */
[----:B------:R-:W-:Y:S01]  /*2420*/  FADD R93, R93, -R44 ;  /* 0x8000002c5d5d7221 */ /* 0x000fe20000000000 */
[----:B------:R-:W-:Y:S01]  /*2430*/  FMUL R89, R89, 1.4426950216293334961 ;  /* 0x3fb8aa3b59597820 */ /* 0x000fe20000400000 */
[--C-:B------:R-:W-:Y:S01]  /*2440*/  FADD R29, R29, -R43.reuse ;  /* 0x8000002b1d1d7221 */ /* 0x100fe20000000000 */
[----:B------:R-:W-:Y:S01]  /*2450*/  FADD R32, R32, -R43 ;  /* 0x8000002b20207221 */ /* 0x000fe20000000000 */
[----:B------:R-:W-:Y:S01]  /*2460*/  FMUL R90, R19, 1.4426950216293334961 ;  /* 0x3fb8aa3b135a7820 */ /* 0x000fe20000400000 */
[----:B------:R-:W-:Y:S01]  /*2470*/  FADD R25, -R43, R20 ;  /* 0x000000142b197221 */ /* 0x000fe20000000100 */
[----:B------:R-:W-:Y:S01]  /*2480*/  FMUL R19, R28, 1.4426950216293334961 ;  /* 0x3fb8aa3b1c137820 */ /* 0x000fe20000400000 */
[--C-:B------:R-:W-:Y:S01]  /*2490*/  FADD R24, R24, -R92.reuse ;  /* 0x8000005c18187221 */ /* 0x100fe20000000000 */
[----:B------:R-:W-:Y:S01]  /*24a0*/  FADD R31, R31, -R92 ;  /* 0x8000005c1f1f7221 */ /* 0x000fe20000000000 */
[----:B------:R-:W-:Y:S01]  /*24b0*/  FMUL R84, R93, 1.4426950216293334961 ;  /* 0x3fb8aa3b5d547820 */ /* 0x000fe20000400000 */
[--C-:B------:R-:W-:Y:S01]  /*24c0*/  FADD R95, R95, -R44.reuse ;  /* 0x8000002c5f5f7221 */ /* 0x100fe20000000000 */
[----:B------:R-:W-:Y:S01]  /*24d0*/  FADD R45, R45, -R44 ;  /* 0x8000002c2d2d7221 */ /* 0x000fe20000000000 */
[----:B------:R-:W-:Y:S01]  /*24e0*/  FADD R28, -R92, R75 ;  /* 0x0000004b5c1c7221 */ /* 0x000fe20000000100 */
[----:B------:R-:W-:Y:S01]  /*24f0*/  FMUL R34, R34, 1.4426950216293334961 ;  /* 0x3fb8aa3b22227820 */ /* 0x000fe20000400000 */
[----:B------:R0:W-:Y:S01]  /*2500*/  MUFU.EX2 R53, R89 ;  /* 0x0000005900357308 */ /* 0x0001e20000000800 */
[----:B------:R-:W-:Y:S01]  /*2510*/  FMUL R29, R29, 1.4426950216293334961 ;  /* 0x3fb8aa3b1d1d7820 */ /* 0x000fe20000400000 */
[----:B------:R-:W-:Y:S01]  /*2520*/  FMUL R32, R32, 1.4426950216293334961 ;  /* 0x3fb8aa3b20207820 */ /* 0x000fe20000400000 */
[--C-:B------:R-:W-:Y:S01]  /*2530*/  FADD R36, R36, -R43.reuse ;  /* 0x8000002b24247221 */ /* 0x100fe20000000000 */
[--C-:B------:R-:W-:Y:S01]  /*2540*/  FADD R79, R79, -R92.reuse ;  /* 0x8000005c4f4f7221 */ /* 0x100fe20000000000 */
[----:B------:R-:W-:Y:S01]  /*2550*/  FMUL R31, R31, 1.4426950216293334961 ;  /* 0x3fb8aa3b1f1f7820 */ /* 0x000fe20000400000 */
[--C-:B------:R-:W-:Y:S01]  /*2560*/  FADD R35, R35, -R92.reuse ;  /* 0x8000005c23237221 */ /* 0x100fe20000000000 */
[--C-:B------:R-:W-:Y:S01]  /*2570*/  FADD R38, R38, -R92.reuse ;  /* 0x8000005c26267221 */ /* 0x100fe20000000000 */
[----:B0-----:R-:W-:Y:S01]  /*2580*/  FMUL R89, R25, 1.4426950216293334961 ;  /* 0x3fb8aa3b19597820 */ /* 0x001fe20000400000 */
[----:B------:R-:W-:Y:S01]  /*2590*/  FMUL R25, R24, 1.4426950216293334961 ;  /* 0x3fb8aa3b18197820 */ /* 0x000fe20000400000 */
[----:B------:R-:W-:Y:S01]  /*25a0*/  FMUL R54, R95, 1.4426950216293334961 ;  /* 0x3fb8aa3b5f367820 */ /* 0x000fe20000400000 */
[----:B------:R-:W-:Y:S01]  /*25b0*/  FMUL R45, R45, 1.4426950216293334961 ;  /* 0x3fb8aa3b2d2d7820 */ /* 0x000fe20000400000 */
[----:B------:R-:W-:Y:S01]  /*25c0*/  FMUL R51, R51, 1.4426950216293334961 ;  /* 0x3fb8aa3b33337820 */ /* 0x000fe20000400000 */
[----:B------:R-:W-:Y:S01]  /*25d0*/  FADD R33, R33, -R43 ;  /* 0x8000002b21217221 */ /* 0x000fe20000000000 */
[--C-:B------:R-:W-:Y:S01]  /*25e0*/  FADD R24, R77, -R92.reuse ;  /* 0x8000005c4d187221 */ /* 0x100fe20000000000 */
[--C-:B------:R-:W-:Y:S01]  /*25f0*/  FADD R39, R39, -R92.reuse ;  /* 0x8000005c27277221 */ /* 0x100fe20000000000 */
[----:B------:R-:W-:Y:S01]  /*2600*/  FADD R81, R81, -R92 ;  /* 0x8000005c51517221 */ /* 0x000fe20000000000 */
[----:B------:R-:W-:Y:S01]  /*2610*/  FMUL R75, R28, 1.4426950216293334961 ;  /* 0x3fb8aa3b1c4b7820 */ /* 0x000fe20000400000 */
[----:B------:R-:W-:Y:S01]  /*2620*/  FMUL R36, R36, 1.4426950216293334961 ;  /* 0x3fb8aa3b24247820 */ /* 0x000fe20000400000 */
[----:B------:R-:W-:Y:S01]  /*2630*/  MUFU.EX2 R37, R37 ;  /* 0x0000002500257308 */ /* 0x000fe20000000800 */
[----:B------:R-:W-:Y:S01]  /*2640*/  FMUL R79, R79, 1.4426950216293334961 ;  /* 0x3fb8aa3b4f4f7820 */ /* 0x000fe20000400000 */
[----:B------:R-:W-:Y:S01]  /*2650*/  FMUL R35, R35, 1.4426950216293334961 ;  /* 0x3fb8aa3b23237820 */ /* 0x000fe20000400000 */
[----:B------:R-:W-:Y:S01]  /*2660*/  FMUL R38, R38, 1.4426950216293334961 ;  /* 0x3fb8aa3b26267820 */ /* 0x000fe20000400000 */
[----:B------:R-:W-:Y:S01]  /*2670*/  FMUL R33, R33, 1.4426950216293334961 ;  /* 0x3fb8aa3b21217820 */ /* 0x000fe20000400000 */
[----:B------:R-:W-:Y:S01]  /*2680*/  FMUL R24, R24, 1.4426950216293334961 ;  /* 0x3fb8aa3b18187820 */ /* 0x000fe20000400000 */
[----:B------:R-:W-:-:S02]  /*2690*/  FMUL R39, R39, 1.4426950216293334961 ;  /* 0x3fb8aa3b27277820 */ /* 0x000fc40000400000 */
[----:B------:R-:W0:Y:S01]  /*26a0*/  MUFU.EX2 R84, R84 ;  /* 0x0000005400547308 */ /* 0x000e220000000800 */
[----:B------:R-:W-:-:S07]  /*26b0*/  FMUL R81, R81, 1.4426950216293334961 ;  /* 0x3fb8aa3b51517820 */ /* 0x000fce0000400000 */
[----:B------:R-:W-:Y:S08]  /*26c0*/  MUFU.EX2 R83, R29 ;  /* 0x0000001d00537308 */ /* 0x000ff00000000800 */
[----:B------:R-:W-:Y:S08]  /*26d0*/  MUFU.EX2 R88, R32 ;  /* 0x0000002000587308 */ /* 0x000ff00000000800 */
[----:B------:R-:W-:Y:S08]  /*26e0*/  MUFU.EX2 R27, R27 ;  /* 0x0000001b001b7308 */ /* 0x000ff00000000800 */
[----:B------:R-:W4:Y:S08]  /*26f0*/  MUFU.EX2 R34, R34 ;  /* 0x0000002200227308 */ /* 0x000f300000000800 */
[----:B------:R-:W-:Y:S08]  /*2700*/  MUFU.EX2 R85, R85 ;  /* 0x0000005500557308 */ /* 0x000ff00000000800 */
[----:B------:R-:W5:Y:S08]  /*2710*/  MUFU.EX2 R26, R87 ;  /* 0x00000057001a7308 */ /* 0x000f700000000800 */
[----:B------:R-:W-:Y:S08]  /*2720*/  MUFU.EX2 R29, R25 ;  /* 0x00000019001d7308 */ /* 0x000ff00000000800 */
[----:B------:R0:W2:Y:S08]  /*2730*/  MUFU.EX2 R32, R31 ;  /* 0x0000001f00207308 */ /* 0x0000b00000000800 */
[----:B------:R-:W-:Y:S08]  /*2740*/  MUFU.EX2 R54, R54 ;  /* 0x0000003600367308 */ /* 0x000ff00000000800 */
[----:B------:R-:W-:Y:S08]  /*2750*/  MUFU.EX2 R45, R45 ;  /* 0x0000002d002d7308 */ /* 0x000ff00000000800 */
[----:B------:R-:W3:Y:S08]  /*2760*/  MUFU.EX2 R51, R51 ;  /* 0x0000003300337308 */ /* 0x000ef00000000800 */
[----:B------:R-:W3:Y:S08]  /*2770*/  MUFU.EX2 R52, R91 ;  /* 0x0000005b00347308 */ /* 0x000ef00000000800 */
[----:B------:R-:W-:Y:S08]  /*2780*/  MUFU.EX2 R20, R36 ;  /* 0x0000002400147308 */ /* 0x000ff00000000800 */
[----:B------:R-:W3:Y:S08]  /*2790*/  MUFU.EX2 R89, R89 ;  /* 0x0000005900597308 */ /* 0x000ef00000000800 */
[----:B------:R-:W3:Y:S08]  /*27a0*/  MUFU.EX2 R75, R75 ;  /* 0x0000004b004b7308 */ /* 0x000ef00000000800 */
[----:B------:R-:W3:Y:S08]  /*27b0*/  MUFU.EX2 R30, R30 ;  /* 0x0000001e001e7308 */ /* 0x000ef00000000800 */
[----:B------:R-:W3:Y:S08]  /*27c0*/  MUFU.EX2 R90, R90 ;  /* 0x0000005a005a7308 */ /* 0x000ef00000000800 */
[----:B------:R-:W3:Y:S08]  /*27d0*/  MUFU.EX2 R36, R35 ;  /* 0x0000002300247308 */ /* 0x000ef00000000800 */
[----:B------:R-:W3:Y:S08]  /*27e0*/  MUFU.EX2 R77, R38 ;  /* 0x00000026004d7308 */ /* 0x000ef00000000800 */
[----:B------:R-:W-:Y:S08]  /*27f0*/  MUFU.EX2 R46, R46 ;  /* 0x0000002e002e7308 */ /* 0x000ff00000000800 */
[----:B------:R-:W-:Y:S08]  /*2800*/  MUFU.EX2 R47, R47 ;  /* 0x0000002f002f7308 */ /* 0x000ff00000000800 */
[----:B------:R-:W-:Y:S08]  /*2810*/  MUFU.EX2 R49, R49 ;  /* 0x0000003100317308 */ /* 0x000ff00000000800 */
[----:B------:R-:W-:Y:S08]  /*2820*/  MUFU.EX2 R50, R50 ;  /* 0x0000003200327308 */ /* 0x000ff00000000800 */
[----:B------:R-:W-:Y:S08]  /*2830*/  MUFU.EX2 R42, R42 ;  /* 0x0000002a002a7308 */ /* 0x000ff00000000800 */
[----:B------:R-:W-:Y:S08]  /*2840*/  MUFU.EX2 R86, R86 ;  /* 0x0000005600567308 */ /* 0x000ff00000000800 */
[----:B------:R-:W3:Y:S08]  /*2850*/  MUFU.EX2 R19, R19 ;  /* 0x0000001300137308 */ /* 0x000ef00000000800 */
[----:B------:R-:W-:Y:S08]  /*2860*/  MUFU.EX2 R87, R33 ;  /* 0x0000002100577308 */ /* 0x000ff00000000800 */
[----:B------:R4:W-:Y:S08]  /*2870*/  MUFU.EX2 R91, R24 ;  /* 0x00000018005b7308 */ /* 0x0009f00000000800 */
[----:B------:R-:W3:Y:S08]  /*2880*/  MUFU.EX2 R94, R39 ;  /* 0x00000027005e7308 */ /* 0x000ef00000000800 */
[----:B------:R-:W-:Y:S08]  /*2890*/  MUFU.EX2 R79, R79 ;  /* 0x0000004f004f7308 */ /* 0x000ff00000000800 */
[----:B-1----:R-:W1:Y:S01]  /*28a0*/  MUFU.EX2 R40, R81 ;  /* 0x0000005100287308 */ /* 0x002e620000000800 */
[----:B0-----:R-:W-:Y:S01]  /*28b0*/  FADD R31, R37, R84 ;  /* 0x00000054251f7221 */ /* 0x001fe20000000000 */
[----:B----4-:R-:W-:Y:S01]  /*28c0*/  F2FP.F16.F32.PACK_AB R24, R84, R37 ;  /* 0x000000255418723e */ /* 0x010fe200000000ff */
[----:B------:R-:W-:Y:S01]  /*28d0*/  FADD R33, R27, R34 ;  /* 0x000000221b217221 */ /* 0x000fe20000000000 */
[----:B-----5:R-:W-:Y:S01]  /*28e0*/  FADD R35, R85, R26 ;  /* 0x0000001a55237221 */ /* 0x020fe20000000000 */
[----:B--2---:R-:W-:Y:S01]  /*28f0*/  FADD R37, R29, R32 ;  /* 0x000000201d257221 */ /* 0x004fe20000000000 */
[----:B------:R-:W-:Y:S01]  /*2900*/  F2FP.F16.F32.PACK_AB R28, R26, R85 ;  /* 0x000000551a1c723e */ /* 0x000fe200000000ff */
[----:B---3--:R-:W-:Y:S01]  /*2910*/  FMUL R64, R64, R51 ;  /* 0x0000003340407220 */ /* 0x008fe20000400000 */
[----:B------:R-:W-:Y:S01]  /*2920*/  F2FP.F16.F32.PACK_AB R25, R34, R27 ;  /* 0x0000001b2219723e */ /* 0x000fe200000000ff */
[-C--:B------:R-:W-:Y:S01]  /*2930*/  FMUL R65, R65, R51.reuse ;  /* 0x0000003341417220 */ /* 0x080fe20000400000 */
[-C--:B------:R-:W-:Y:S01]  /*2940*/  FMUL R68, R68, R51.reuse ;  /* 0x0000003344447220 */ /* 0x080fe20000400000 */
[----:B------:R-:W-:Y:S01]  /*2950*/  FMUL R69, R69, R51 ;  /* 0x0000003345457220 */ /* 0x000fe20000400000 */
[-C--:B------:R-:W-:Y:S01]  /*2960*/  FMUL R66, R66, R52.reuse ;  /* 0x0000003442427220 */ /* 0x080fe20000400000 */
[-C--:B------:R-:W-:Y:S01]  /*2970*/  FMUL R67, R67, R52.reuse ;  /* 0x0000003443437220 */ /* 0x080fe20000400000 */
[-C--:B------:R-:W-:Y:S01]  /*2980*/  FMUL R70, R70, R52.reuse ;  /* 0x0000003446467220 */ /* 0x080fe20000400000 */
[----:B------:R-:W-:Y:S01]  /*2990*/  FMUL R71, R71, R52 ;  /* 0x0000003447477220 */ /* 0x000fe20000400000 */
[----:B------:R-:W-:Y:S01]  /*29a0*/  FADD R78, R54, R31 ;  /* 0x0000001f364e7221 */ /* 0x000fe20000000000 */
[----:B------:R-:W-:Y:S01]  /*29b0*/  F2FP.F16.F32.PACK_AB R26, R45, R54 ;  /* 0x000000362d1a723e */ /* 0x000fe200000000ff */
[-C--:B------:R-:W-:Y:S01]  /*29c0*/  FMUL R56, R56, R89.reuse ;  /* 0x0000005938387220 */ /* 0x080fe20000400000 */
[-C--:B------:R-:W-:Y:S01]  /*29d0*/  FMUL R57, R57, R89.reuse ;  /* 0x0000005939397220 */ /* 0x080fe20000400000 */
[-C--:B------:R-:W-:Y:S01]  /*29e0*/  FMUL R60, R60, R89.reuse ;  /* 0x000000593c3c7220 */ /* 0x080fe20000400000 */
[----:B------:R-:W-:Y:S01]  /*29f0*/  FMUL R61, R61, R89 ;  /* 0x000000593d3d7220 */ /* 0x000fe20000400000 */
[-C--:B------:R-:W-:Y:S01]  /*2a00*/  FMUL R58, R58, R75.reuse ;  /* 0x0000004b3a3a7220 */ /* 0x080fe20000400000 */
[-C--:B------:R-:W-:Y:S01]  /*2a10*/  FMUL R59, R59, R75.reuse ;  /* 0x0000004b3b3b7220 */ /* 0x080fe20000400000 */
[-C--:B------:R-:W-:Y:S01]  /*2a20*/  FMUL R62, R62, R75.reuse ;  /* 0x0000004b3e3e7220 */ /* 0x080fe20000400000 */
[----:B------:R-:W-:Y:S01]  /*2a30*/  FMUL R63, R63, R75 ;  /* 0x0000004b3f3f7220 */ /* 0x000fe20000400000 */
[----:B------:R-:W-:Y:S01]  /*2a40*/  F2FP.F16.F32.PACK_AB R29, R32, R29 ;  /* 0x0000001d201d723e */ /* 0x000fe200000000ff */
[----:B------:R-:W-:Y:S01]  /*2a50*/  FADD R54, R30, R33 ;  /* 0x000000211e367221 */ /* 0x000fe20000000000 */
[----:B------:R-:W-:Y:S01]  /*2a60*/  F2FP.F16.F32.PACK_AB R27, R41, R30 ;  /* 0x0000001e291b723e */ /* 0x000fe200000000ff */
[----:B------:R-:W-:Y:S01]  /*2a70*/  FADD R80, R90, R35 ;  /* 0x000000235a507221 */ /* 0x000fe20000000000 */
[----:B------:R-:W-:Y:S01]  /*2a80*/  FADD R82, R36, R37 ;  /* 0x0000002524527221 */ /* 0x000fe20000000000 */
[----:B------:R-:W-:-:S02]  /*2a90*/  F2FP.F16.F32.PACK_AB R31, R77, R36 ;  /* 0x000000244d1f723e */ /* 0x000fc400000000ff */
[----:B------:R-:W-:Y:S02]  /*2aa0*/  F2FP.F16.F32.PACK_AB R30, R19, R90 ;  /* 0x0000005a131e723e */ /* 0x000fe400000000ff */
[----:B------:R-:W-:Y:S02]  /*2ab0*/  F2FP.F16.F32.PACK_AB R32, R47, R46 ;  /* 0x0000002e2f20723e */ /* 0x000fe400000000ff */
[----:B------:R-:W-:Y:S02]  /*2ac0*/  F2FP.F16.F32.PACK_AB R33, R53, R42 ;  /* 0x0000002a3521723e */ /* 0x000fe400000000ff */
[----:B------:R-:W-:Y:S02]  /*2ad0*/  F2FP.F16.F32.PACK_AB R34, R50, R49 ;  /* 0x000000313222723e */ /* 0x000fe400000000ff */
[----:B------:R-:W-:Y:S02]  /*2ae0*/  F2FP.F16.F32.PACK_AB R35, R86, R55 ;  /* 0x000000375623723e */ /* 0x000fe400000000ff */
[----:B------:R-:W-:-:S02]  /*2af0*/  F2FP.F16.F32.PACK_AB R36, R88, R83 ;  /* 0x000000535824723e */ /* 0x000fc400000000ff */
[----:B------:R-:W-:Y:S02]  /*2b00*/  F2FP.F16.F32.PACK_AB R37, R94, R91 ;  /* 0x0000005b5e25723e */ /* 0x000fe400000000ff */
[----:B------:R-:W-:Y:S02]  /*2b10*/  F2FP.F16.F32.PACK_AB R38, R20, R87 ;  /* 0x000000571426723e */ /* 0x000fe400000000ff */
[----:B-1----:R-:W-:Y:S01]  /*2b20*/  F2FP.F16.F32.PACK_AB R39, R40, R79 ;  /* 0x0000004f2827723e */ /* 0x002fe200000000ff */
[----:B------:R-:W-:Y:S06]  /*2b30*/  BAR.SYNC.DEFER_BLOCKING 0x0 ;  /* 0x0000000000007b1d */ /* 0x000fec0000010000 */
[----:B------:R-:W-:-:S06]  /*2b40*/  WARPGROUP.ARRIVE ;  /* 0x00000000000079c5 */ /* 0x000fcc0000000000 */
[----:B------:R-:W-:Y:S01]  /*2b50*/  HGMMA.64x16x16.F32 R64, R24, gdesc[UR8], R64 ;  /* 0x0020000818407df0 */ /* 0x000fe20008700840 */
[----:B------:R-:W-:Y:S01]  /*2b60*/  FADD R45, R45, R78 ;  /* 0x0000004e2d2d7221 */ /* 0x000fe20000000000 */
        /* <DEDUP_REMOVED lines=16> */
[----:B------:R-:W-:Y:S03]  /*2c70*/  HGMMA.64x16x16.F32 R64, R32, gdesc[UR24], R64 ;  /* 0x0020001820407df0 */ /* 0x000fe60008700840 */
[----:B------:R-:W-:Y:S01]  /*2c80*/  HGMMA.64x16x16.F32 R56, R28, gdesc[UR8], R56 ;  /* 0x002000081c387df0 */ /* 0x000fe20008700838 */
[----:B------:R-:W-:Y:S01]  /*2c90*/  FADD R55, R86, R55 ;  /* 0x0000003756377221 */ /* 0x000fe20000000000 */
[----:B------:R-:W-:Y:S01]  /*2ca0*/  FADD R79, R40, R79 ;  /* 0x0000004f284f7221 */ /* 0x000fe20000000000 */
[----:B------:R-:W-:-:S02]  /*2cb0*/  FADD R87, R20, R87 ;  /* 0x0000005714577221 */ /* 0x000fc40000000000 */
[----:B------:R-:W0:Y:S04]  /*2cc0*/  SHFL.BFLY PT, R20, R49, 0x2, 0x1f ;  /* 0x0c401f0031147f89 */ /* 0x000e2800000e0000 */
[----:B------:R-:W1:Y:S04]  /*2cd0*/  SHFL.BFLY PT, R40, R55, 0x2, 0x1f ;  /* 0x0c401f0037287f89 */ /* 0x000e6800000e0000 */
[----:B------:R-:W2:Y:S04]  /*2ce0*/  SHFL.BFLY PT, R46, R79, 0x2, 0x1f ;  /* 0x0c401f004f2e7f89 */ /* 0x000ea800000e0000 */
[----:B------:R-:W3:Y:S01]  /*2cf0*/  SHFL.BFLY PT, R42, R87, 0x2, 0x1f ;  /* 0x0c401f00572a7f89 */ /* 0x000ee200000e0000 */
[----:B------:R-:W-:Y:S01]  /*2d00*/  UIADD3 UR6, UP0, UR6, 0x20, URZ ;  /* 0x0000002006067890 */ /* 0x000fe2000ff1e03f */
[----:B0-----:R-:W-:Y:S01]  /*2d10*/  FADD R20, R49, R20 ;  /* 0x0000001431147221 */ /* 0x001fe20000000000 */
[----:B------:R-:W-:Y:S01]  /*2d20*/  HGMMA.64x16x16.F32 R56, R36, gdesc[UR24], R56, gsb0 ;  /* 0x0020001824387df0 */ /* 0x000fe20008000838 */
[----:B-1----:R-:W-:Y:S01]  /*2d30*/  FADD R40, R55, R40 ;  /* 0x0000002837287221 */ /* 0x002fe20000000000 */
[----:B--2---:R-:W-:Y:S01]  /*2d40*/  FADD R46, R79, R46 ;  /* 0x0000002e4f2e7221 */ /* 0x004fe20000000000 */
[----:B---3--:R-:W-:Y:S01]  /*2d50*/  FADD R42, R87, R42 ;  /* 0x0000002a572a7221 */ /* 0x008fe20000000000 */
[----:B------:R-:W0:Y:S01]  /*2d60*/  SHFL.BFLY PT, R19, R20, 0x1, 0x1f ;  /* 0x0c201f0014137f89 */ /* 0x000e2200000e0000 */
[----:B------:R-:W-:-:S03]  /*2d70*/  UIADD3.X UR7, URZ, UR7, URZ, UP0, !UPT ;  /* 0x000000073f077290 */ /* 0x000fc600087fe43f */
[----:B------:R-:W1:Y:S04]  /*2d80*/  SHFL.BFLY PT, R41, R40, 0x1, 0x1f ;  /* 0x0c201f0028297f89 */ /* 0x000e6800000e0000 */
[----:B------:R-:W2:Y:S01]  /*2d90*/  SHFL.BFLY PT, R47, R46, 0x1, 0x1f ;  /* 0x0c201f002e2f7f89 */ /* 0x000ea200000e0000 */
[----:B------:R-:W-:-:S03]  /*2da0*/  UISETP.GE.U32.AND UP0, UPT, UR6, UR24, UPT ;  /* 0x000000180600728c */ /* 0x000fc6000bf06070 */
[----:B------:R-:W3:Y:S01]  /*2db0*/  SHFL.BFLY PT, R45, R42, 0x1, 0x1f ;  /* 0x0c201f002a2d7f89 */ /* 0x000ee200000e0000 */
[----:B------:R-:W-:-:S06]  /*2dc0*/  UISETP.GE.U32.AND.EX UP0, UPT, UR7, URZ, UPT, UP0 ;  /* 0x0000003f0700728c */ /* 0x000fcc000bf06100 */
[----:B------:R-:W-:Y:S01]  /*2dd0*/  PLOP3.LUT P0, PT, PT, PT, UP0, 0x80, 0x0 ;  /* 0x000000000000781c */ /* 0x000fe20003f0f008 */
[----:B------:R-:W-:Y:S01]  /*2de0*/  ULEA UR5, UR21, UR5, 0x5 ;  /* 0x0000000515057291 */ /* 0x000fe2000f8e283f */
[----:B0-----:R-:W-:Y:S01]  /*2df0*/  FADD R54, R20, R19 ;  /* 0x0000001314367221 */ /* 0x001fe20000000000 */
[----:B------:R-:W-:Y:S01]  /*2e00*/  ULEA UR4, UR19, UR4, 0x5 ;  /* 0x0000000413047291 */ /* 0x000fe2000f8e283f */
[----:B-1----:R-:W-:Y:S01]  /*2e10*/  FADD R41, R40, R41 ;  /* 0x0000002928297221 */ /* 0x002fe20000000000 */
[----:B--2---:R-:W-:-:S03]  /*2e20*/  FADD R20, R46, R47 ;  /* 0x0000002f2e147221 */ /* 0x004fc60000000000 */
[----:B------:R-:W-:Y:S01]  /*2e30*/  FFMA R73, R52, R73, R41 ;  /* 0x0000004934497223 */ /* 0x000fe20000000029 */
[----:B---3--:R-:W-:Y:S01]  /*2e40*/  FADD R50, R42, R45 ;  /* 0x0000002d2a327221 */ /* 0x008fe20000000000 */
[----:B------:R-:W-:Y:S02]  /*2e50*/  WARPGROUP.DEPBAR.LE gsb0, 0x0 ;  /* 0x00008000000079c5 */ /* 0x000fe40000010000 */
[----:B------:R-:W-:Y:S01]  /*2e60*/  FFMA R76, R75, R76, R20 ;  /* 0x0000004c4b4c7223 */ /* 0x000fe20000000014 */
[----:B------:R-:W-:Y:S01]  /*2e70*/  FFMA R72, R51, R72, R54 ;  /* 0x0000004833487223 */ /* 0x000fe20000000036 */
[----:B------:R-:W-:Y:S01]  /*2e80*/  FFMA R74, R89, R74, R50 ;  /* 0x0000004a594a7223 */ /* 0x000fe20000000032 */
[--C-:B------:R-:W-:Y:S02]  /*2e90*/  IMAD.MOV.U32 R40, RZ, RZ, R92.reuse ;  /* 0x000000ffff287224 */ /* 0x100fe400078e005c */
[----:B------:R-:W-:Y:S02]  /*2ea0*/  IMAD.MOV.U32 R41, RZ, RZ, R43 ;  /* 0x000000ffff297224 */ /* 0x000fe400078e002b */
[----:B------:R-:W-:-:S02]  /*2eb0*/  IMAD.MOV.U32 R75, RZ, RZ, R92 ;  /* 0x000000ffff4b7224 */ /* 0x000fc400078e005c */
[----:B------:R-:W-:Y:S02]  /*2ec0*/  IMAD.MOV.U32 R20, RZ, RZ, R43 ;  /* 0x000000ffff147224 */ /* 0x000fe400078e002b */
[----:B------:R-:W-:Y:S02]  /*2ed0*/  IMAD.MOV.U32 R19, RZ, RZ, R48 ;  /* 0x000000ffff137224 */ /* 0x000fe400078e0030 */
[----:B------:R-:W-:Y:S01]  /*2ee0*/  IMAD.MOV.U32 R77, RZ, RZ, R44 ;  /* 0x000000ffff4d7224 */ /* 0x000fe200078e002c */
[----:B------:R-:W-:Y:S06]  /*2ef0*/  @!P0 BRA `(.L_x_1) ;  /* 0xffffffe000048947 */ /* 0x000fec000383ffff */
.L_x_0:
[C---:B------:R-:W-:Y:S01]  /*2f00*/  IMAD.SHL.U32 R4, R0.reuse, 0x8, RZ ;  /* 0x0000000800047824 */ /* 0x040fe200078e00ff */
[C---:B------:R-:W-:Y:S01]  /*2f10*/  LOP3.LUT R6, R0.reuse, 0xf, RZ, 0xc0, !PT ;  /* 0x0000000f00067812 */ /* 0x040fe200078ec0ff */
[C---:B------:R-:W-:Y:S01]  /*2f20*/  IMAD.SHL.U32 R3, R0.reuse, 0x40, RZ ;  /* 0x0000004000037824 */ /* 0x040fe200078e00ff */
[----:B------:R-:W-:Y:S01]  /*2f30*/  LOP3.LUT R2, R0, 0x70, RZ, 0xc0, !PT ;  /* 0x0000007000027812 */ /* 0x000fe200078ec0ff */
[----:B------:R-:W-:Y:S01]  /*2f40*/  FMUL R10, R76, 8388608 ;  /* 0x4b0000004c0a7820 */ /* 0x000fe20000400000 */
[----:B------:R-:W-:Y:S01]  /*2f50*/  LOP3.LUT R4, R4, 0x38, RZ, 0xc0, !PT ;  /* 0x0000003804047812 */ /* 0x000fe200078ec0ff */
[----:B------:R-:W-:Y:S01]  /*2f60*/  FMUL R7, R58, 0.25 ;  /* 0x3e8000003a077820 */ /* 0x000fe20000400000 */
[----:B------:R-:W-:Y:S01]  /*2f70*/  LOP3.LUT R3, R3, 0x400, RZ, 0xc0, !PT ;  /* 0x0000040003037812 */ /* 0x000fe200078ec0ff */
[----:B------:R-:W-:Y:S01]  /*2f80*/  BAR.SYNC.DEFER_BLOCKING 0x0 ;  /* 0x0000000000007b1d */ /* 0x000fe20000010000 */
[----:B------:R-:W-:Y:S01]  /*2f90*/  LEA R6, R6, UR17, 0x4 ;  /* 0x0000001106067c11 */ /* 0x000fe2000f8e20ff */
[----:B------:R-:W-:Y:S01]  /*2fa0*/  VIADD R5, R4, UR17 ;  /* 0x0000001104057c36 */ /* 0x000fe20008000000 */
[----:B------:R-:W-:Y:S01]  /*2fb0*/  FSETP.GT.AND P4, PT, |R76|, 8.50705917302346158658e+37, PT ;  /* 0x7e8000004c00780b */ /* 0x000fe20003f84200 */
[----:B------:R-:W-:Y:S01]  /*2fc0*/  FMUL R4, R63, 0.25 ;  /* 0x3e8000003f047820 */ /* 0x000fe20000400000 */
[----:B------:R-:W-:Y:S01]  /*2fd0*/  FSETP.GT.AND P1, PT, |R74|, 8.50705917302346158658e+37, PT ;  /* 0x7e8000004a00780b */ /* 0x000fe20003f24200 */
[----:B------:R-:W-:-:S02]  /*2fe0*/  IMAD.IADD R8, R3, 0x1, R6 ;  /* 0x0000000103087824 */ /* 0x000fc400078e0206 */
[----:B------:R-:W-:Y:S01]  /*2ff0*/  FMUL R3, R62, 0.25 ;  /* 0x3e8000003e037820 */ /* 0x000fe20000400000 */
[----:B------:R-:W-:Y:S02]  /*3000*/  IMAD R9, R2, 0x4, R5 ;  /* 0x0000000402097824 */ /* 0x000fe400078e0205 */
[----:B------:R-:W-:Y:S01]  /*3010*/  FMUL R2, R61, 0.25 ;  /* 0x3e8000003d027820 */ /* 0x000fe20000400000 */
[----:B------:R-:W-:Y:S01]  /*3020*/  FMUL R5, R60, 0.25 ;  /* 0x3e8000003c057820 */ /* 0x000fe20000400000 */
[----:B------:R-:W-:Y:S01]  /*3030*/  FSETP.GT.AND P0, PT, |R73|, 8.50705917302346158658e+37, PT ;  /* 0x7e8000004900780b */ /* 0x000fe20003f04200 */
[----:B------:R-:W-:Y:S01]  /*3040*/  ULDC.64 UR4, c[0x0][0x270] ;  /* 0x00009c0000047ab9 */ /* 0x000fe20000000a00 */
[----:B------:R-:W-:Y:S01]  /*3050*/  FSEL R62, R3, R62, P4 ;  /* 0x0000003e033e7208 */ /* 0x000fe20002000000 */
[----:B------:R-:W-:Y:S01]  /*3060*/  FMUL R3, R56, 0.25 ;  /* 0x3e80000038037820 */ /* 0x000fe20000400000 */
[----:B------:R-:W-:Y:S01]  /*3070*/  FSEL R61, R2, R61, P1 ;  /* 0x0000003d023d7208 */ /* 0x000fe20000800000 */
[----:B------:R-:W-:Y:S01]  /*3080*/  FMUL R2, R57, 0.25 ;  /* 0x3e80000039027820 */ /* 0x000fe20000400000 */
[----:B------:R-:W-:Y:S01]  /*3090*/  FSEL R21, R5, R60, P1 ;  /* 0x0000003c05157208 */ /* 0x000fe20000800000 */
[----:B------:R-:W-:Y:S01]  /*30a0*/  FMUL R5, R70, 0.25 ;  /* 0x3e80000046057820 */ /* 0x000fe20000400000 */
[----:B------:R-:W-:Y:S01]  /*30b0*/  FSEL R23, R3, R56, P1 ;  /* 0x0000003803177208 */ /* 0x000fe20000800000 */
[C---:B------:R-:W-:Y:S01]  /*30c0*/  FMUL R3, R72.reuse, 8388608 ;  /* 0x4b00000048037820 */ /* 0x040fe20000400000 */
[----:B------:R-:W-:Y:S01]  /*30d0*/  FSETP.GEU.AND P2, PT, R72, 1.175494350822287508e-38, PT ;  /* 0x008000004800780b */ /* 0x000fe20003f4e000 */
[----:B------:R-:W-:Y:S01]  /*30e0*/  UIMAD UR4, UR16, UR4, URZ ;  /* 0x00000004100472a4 */ /* 0x000fe2000f8e023f */
[----:B------:R-:W-:Y:S01]  /*30f0*/  FSEL R57, R2, R57, P1 ;  /* 0x0000003902397208 */ /* 0x000fe20000800000 */
[----:B------:R-:W-:Y:S01]  /*3100*/  FMUL R2, R69, 0.25 ;  /* 0x3e80000045027820 */ /* 0x000fe20000400000 */
[----:B------:R-:W-:Y:S01]  /*3110*/  FSEL R70, R5, R70, P0 ;  /* 0x0000004605467208 */ /* 0x000fe20000000000 */
[----:B------:R-:W-:Y:S01]  /*3120*/  FMUL R5, R68, 0.25 ;  /* 0x3e80000044057820 */ /* 0x000fe20000400000 */
[----:B------:R-:W-:-:S02]  /*3130*/  FSETP.GT.AND P3, PT, |R72|, 8.50705917302346158658e+37, PT ;  /* 0x7e8000004800780b */ /* 0x000fc40003f64200 */
[----:B------:R-:W-:Y:S02]  /*3140*/  FSEL R3, R3, R72, !P2 ;  /* 0x0000004803037208 */ /* 0x000fe40005000000 */
[----:B------:R-:W-:Y:S02]  /*3150*/  FSEL R30, R2, R69, P3 ;  /* 0x00000045021e7208 */ /* 0x000fe40001800000 */
[----:B------:R-:W-:Y:S01]  /*3160*/  FSEL R68, R5, R68, P3 ;  /* 0x0000004405447208 */ /* 0x000fe20001800000 */
[----:B------:R-:W-:Y:S01]  /*3170*/  VIADD R2, R3, 0xc0cafb0d ;  /* 0xc0cafb0d03027836 */ /* 0x000fe20000000000 */
[----:B------:R-:W-:Y:S02]  /*3180*/  SHF.R.U32.HI R5, RZ, 0x1, R0 ;  /* 0x00000001ff057819 */ /* 0x000fe40000011600 */
[----:B------:R-:W-:Y:S01]  /*3190*/  FSEL R20, R4, R63, P4 ;  /* 0x0000003f04147208 */ /* 0x000fe20002000000 */
[----:B------:R-:W-:Y:S01]  /*31a0*/  FMUL R4, R59, 0.25 ;  /* 0x3e8000003b047820 */ /* 0x000fe20000400000 */
[----:B------:R-:W-:-:S02]  /*31b0*/  LOP3.LUT R6, R2, 0xff800000, RZ, 0xc0, !PT ;  /* 0xff80000002067812 */ /* 0x000fc400078ec0ff */
[----:B------:R-:W-:Y:S02]  /*31c0*/  LOP3.LUT R2, R5, 0x4, RZ, 0xc0, !PT ;  /* 0x0000000405027812 */ /* 0x000fe400078ec0ff */
[----:B------:R-:W-:Y:S02]  /*31d0*/  LOP3.LUT R11, R0, 0x60, RZ, 0xc0, !PT ;  /* 0x00000060000b7812 */ /* 0x000fe400078ec0ff */
[----:B------:R-:W-:Y:S01]  /*31e0*/  FSEL R24, R4, R59, P4 ;  /* 0x0000003b04187208 */ /* 0x000fe20002000000 */
[----:B------:R-:W-:Y:S02]  /*31f0*/  IMAD.IADD R2, R2, 0x1, R9 ;  /* 0x0000000102027824 */ /* 0x000fe400078e0209 */
[----:B------:R-:W-:Y:S01]  /*3200*/  FMUL R9, R73, 8388608 ;  /* 0x4b00000049097820 */ /* 0x000fe20000400000 */
[----:B------:R-:W-:Y:S01]  /*3210*/  FSEL R12, RZ, -23, P2 ;  /* 0xc1b80000ff0c7808 */ /* 0x000fe20001000000 */
[----:B------:R-:W-:Y:S01]  /*3220*/  FMUL R4, R71, 0.25 ;  /* 0x3e80000047047820 */ /* 0x000fe20000400000 */
[----:B------:R-:W-:Y:S01]  /*3230*/  FSETP.GEU.AND P5, PT, R73, 1.175494350822287508e-38, PT ;  /* 0x008000004900780b */ /* 0x000fe20003fae000 */
[----:B------:R-:W-:Y:S01]  /*3240*/  IMAD R8, R11, 0x8, R8 ;  /* 0x000000080b087824 */ /* 0x000fe200078e0208 */
[----:B------:R-:W-:Y:S01]  /*3250*/  FSETP.GEU.AND P2, PT, |R76|, 1.175494350822287508e-38, PT ;  /* 0x008000004c00780b */ /* 0x000fe20003f4e200 */
[C---:B------:R-:W-:Y:S01]  /*3260*/  FMUL R11, R74.reuse, 8388608 ;  /* 0x4b0000004a0b7820 */ /* 0x040fe20000400000 */
[----:B------:R-:W-:-:S02]  /*3270*/  FSETP.GEU.AND P6, PT, R74, 1.175494350822287508e-38, PT ;  /* 0x008000004a00780b */ /* 0x000fc40003fce000 */
[----:B------:R-:W-:Y:S02]  /*3280*/  FSEL R9, R9, R73, !P5 ;  /* 0x0000004909097208 */ /* 0x000fe40006800000 */
[----:B------:R-:W-:Y:S02]  /*3290*/  FSEL R15, RZ, -23, P5 ;  /* 0xc1b80000ff0f7808 */ /* 0x000fe40002800000 */
[----:B------:R-:W-:Y:S02]  /*32a0*/  FSETP.GEU.AND P5, PT, R76, 1.175494350822287508e-38, PT ;  /* 0x008000004c00780b */ /* 0x000fe40003fae000 */
[----:B------:R-:W-:Y:S01]  /*32b0*/  FSEL R28, R4, R71, P0 ;  /* 0x00000047041c7208 */ /* 0x000fe20000000000 */
[----:B------:R-:W-:Y:S01]  /*32c0*/  FMUL R4, R67, 0.25 ;  /* 0x3e80000043047820 */ /* 0x000fe20000400000 */
[----:B------:R-:W-:Y:S01]  /*32d0*/  I2FP.F32.S32 R5, R6 ;  /* 0x0000000600057245 */ /* 0x000fe20000201400 */
[----:B------:R-:W-:Y:S01]  /*32e0*/  @!P2 FMUL R20, R20, 16777216 ;  /* 0x4b8000001414a820 */ /* 0x000fe20000400000 */
[----:B------:R-:W-:Y:S01]  /*32f0*/  FSEL R11, R11, R74, !P6 ;  /* 0x0000004a0b0b7208 */ /* 0x000fe20007000000 */
[----:B------:R-:W-:Y:S01]  /*3300*/  @!P2 FMUL R62, R62, 16777216 ;  /* 0x4b8000003e3ea820 */ /* 0x000fe20000400000 */
[----:B------:R-:W-:Y:S01]  /*3310*/  FSEL R10, R10, R76, !P5 ;  /* 0x0000004c0a0a7208 */ /* 0x000fe20006800000 */
[----:B------:R-:W-:Y:S01]  /*3320*/  @P4 FMUL R76, R76, 0.25 ;  /* 0x3e8000004c4c4820 */ /* 0x000fe20000400000 */
[----:B------:R-:W-:Y:S01]  /*3330*/  FFMA.FTZ R12, R5, 1.1920928955078125e-07, R12 ;  /* 0x34000000050c7823 */ /* 0x000fe2000001000c */
[----:B------:R-:W-:Y:S01]  /*3340*/  FSEL R32, R4, R67, P0 ;  /* 0x0000004304207208 */ /* 0x000fe20000000000 */
[----:B------:R-:W-:-:S02]  /*3350*/  VIADD R5, R11, 0xc0cafb0d ;  /* 0xc0cafb0d0b057836 */ /* 0x000fc40000000000 */
[----:B------:R-:W-:Y:S01]  /*3360*/  FMUL R4, R65, 0.25 ;  /* 0x3e80000041047820 */ /* 0x000fe20000400000 */
[----:B------:R-:W-:Y:S01]  /*3370*/  @!P2 FMUL R76, R76, 16777216 ;  /* 0x4b8000004c4ca820 */ /* 0x000fe20000400000 */
[----:B------:R-:W-:Y:S01]  /*3380*/  FSEL R17, RZ, -23, P6 ;  /* 0xc1b80000ff117808 */ /* 0x000fe20003000000 */
[----:B------:R-:W-:Y:S01]  /*3390*/  @!P2 FMUL R24, R24, 16777216 ;  /* 0x4b8000001818a820 */ /* 0x000fe20000400000 */
[----:B------:R-:W-:Y:S01]  /*33a0*/  FSEL R58, R7, R58, P4 ;  /* 0x0000003a073a7208 */ /* 0x000fe20002000000 */
[----:B------:R-:W-:Y:S01]  /*33b0*/  FMUL R7, R66, 0.25 ;  /* 0x3e80000042077820 */ /* 0x000fe20000400000 */
[C---:B------:R-:W-:Y:S01]  /*33c0*/  FSETP.GEU.AND P6, PT, |R74|.reuse, 1.175494350822287508e-38, PT ;  /* 0x008000004a00780b */ /* 0x040fe20003fce200 */
[----:B------:R-:W-:Y:S01]  /*33d0*/  @P1 FMUL R74, R74, 0.25 ;  /* 0x3e8000004a4a1820 */ /* 0x000fe20000400000 */
[----:B------:R-:W-:Y:S01]  /*33e0*/  LOP3.LUT R26, R5, 0xff800000, RZ, 0xc0, !PT ;  /* 0xff800000051a7812 */ /* 0x000fe200078ec0ff */
[----:B------:R-:W-:Y:S01]  /*33f0*/  @!P2 FMUL R58, R58, 16777216 ;  /* 0x4b8000003a3aa820 */ /* 0x000fe20000400000 */
[----:B------:R-:W-:Y:S01]  /*3400*/  FSEL R34, R4, R65, P3 ;  /* 0x0000004104227208 */ /* 0x000fe20001800000 */
[----:B------:R-:W0:Y:S01]  /*3410*/  MUFU.RCP R5, R76 ;  /* 0x0000004c00057308 */ /* 0x000e220000001000 */
[----:B------:R-:W-:Y:S01]  /*3420*/  FSETP.GEU.AND P4, PT, |R73|, 1.175494350822287508e-38, PT ;  /* 0x008000004900780b */ /* 0x000fe20003f8e200 */
[----:B------:R-:W-:Y:S01]  /*3430*/  VIADD R4, R9, 0xc0cafb0d ;  /* 0xc0cafb0d09047836 */ /* 0x000fe20000000000 */
[----:B------:R-:W-:Y:S01]  /*3440*/  FSETP.GEU.AND P1, PT, |R72|, 1.175494350822287508e-38, PT ;  /* 0x008000004800780b */ /* 0x000fe20003f2e200 */
[----:B------:R-:W-:Y:S01]  /*3450*/  @P0 FMUL R73, R73, 0.25 ;  /* 0x3e80000049490820 */ /* 0x000fe20000400000 */
[----:B------:R-:W-:Y:S01]  /*3460*/  FSEL R66, R7, R66, P0 ;  /* 0x0000004207427208 */ /* 0x000fe20000000000 */
[----:B------:R-:W-:Y:S01]  /*3470*/  FMUL R7, R64, 0.25 ;  /* 0x3e80000040077820 */ /* 0x000fe20000400000 */
[----:B------:R-:W-:Y:S01]  /*3480*/  LOP3.LUT R22, R4, 0xff800000, RZ, 0xc0, !PT ;  /* 0xff80000004167812 */ /* 0x000fe200078ec0ff */
[----:B------:R-:W-:Y:S01]  /*3490*/  @P3 FMUL R72, R72, 0.25 ;  /* 0x3e80000048483820 */ /* 0x000fe20000400000 */
[----:B------:R-:W-:Y:S01]  /*34a0*/  I2FP.F32.S32 R14, R26 ;  /* 0x0000001a000e7245 */ /* 0x000fe20000201400 */
[----:B------:R-:W-:Y:S01]  /*34b0*/  @!P6 FMUL R74, R74, 16777216 ;  /* 0x4b8000004a4ae820 */ /* 0x000fe20000400000 */
[----:B------:R-:W-:Y:S01]  /*34c0*/  I2FP.F32.S32 R4, R22 ;  /* 0x0000001600047245 */ /* 0x000fe20000201400 */
[----:B------:R-:W-:Y:S01]  /*34d0*/  @!P6 FMUL R57, R57, 16777216 ;  /* 0x4b8000003939e820 */ /* 0x000fe20000400000 */
[----:B------:R-:W-:Y:S01]  /*34e0*/  FSEL R64, R7, R64, P3 ;  /* 0x0000004007407208 */ /* 0x000fe20001800000 */
[----:B------:R-:W-:-:S02]  /*34f0*/  VIADD R7, R10, 0xc0cafb0d ;  /* 0xc0cafb0d0a077836 */ /* 0x000fc40000000000 */
[----:B------:R-:W-:Y:S01]  /*3500*/  @!P4 FMUL R73, R73, 16777216 ;  /* 0x4b8000004949c820 */ /* 0x000fe20000400000 */
[----:B------:R-:W-:Y:S01]  /*3510*/  @!P1 FMUL R72, R72, 16777216 ;  /* 0x4b80000048489820 */ /* 0x000fe20000400000 */
[----:B------:R-:W-:Y:S01]  /*3520*/  FFMA.FTZ R15, R4, 1.1920928955078125e-07, R15 ;  /* 0x34000000040f7823 */ /* 0x000fe2000001000f */
[----:B------:R-:W-:Y:S01]  /*3530*/  FFMA.FTZ R17, R14, 1.1920928955078125e-07, R17 ;  /* 0x340000000e117823 */ /* 0x000fe20000010011 */
[----:B------:R-:W1:Y:S01]  /*3540*/  MUFU.RCP R4, R74 ;  /* 0x0000004a00047308 */ /* 0x000e620000001000 */
[----:B------:R-:W-:Y:S01]  /*3550*/  LOP3.LUT R27, R7, 0xff800000, RZ, 0xc0, !PT ;  /* 0xff800000071b7812 */ /* 0x000fe200078ec0ff */
[C---:B0-----:R-:W-:Y:S01]  /*3560*/  FMUL R13, R5.reuse, R20 ;  /* 0x00000014050d7220 */ /* 0x041fe20000400000 */
[C---:B------:R-:W-:Y:S01]  /*3570*/  FMUL R14, R5.reuse, R62 ;  /* 0x0000003e050e7220 */ /* 0x040fe20000400000 */
[C---:B------:R-:W-:Y:S01]  /*3580*/  FMUL R25, R5.reuse, R24 ;  /* 0x0000001805197220 */ /* 0x040fe20000400000 */
[----:B------:R-:W-:Y:S01]  /*3590*/  FMUL R58, R5, R58 ;  /* 0x0000003a053a7220 */ /* 0x000fe20000400000 */
[----:B------:R-:W-:Y:S01]  /*35a0*/  FSEL R19, RZ, -23, P5 ;  /* 0xc1b80000ff137808 */ /* 0x000fe20002800000 */
[----:B------:R-:W-:Y:S01]  /*35b0*/  @!P6 FMUL R23, R23, 16777216 ;  /* 0x4b8000001717e820 */ /* 0x000fe20000400000 */
[----:B------:R-:W0:Y:S01]  /*35c0*/  MUFU.RCP R7, R73 ;  /* 0x0000004900077308 */ /* 0x000e220000001000 */
[----:B------:R-:W-:Y:S01]  /*35d0*/  I2FP.F32.S32 R16, R27 ;  /* 0x0000001b00107245 */ /* 0x000fe20000201400 */
[----:B------:R-:W-:Y:S01]  /*35e0*/  @!P6 FMUL R61, R61, 16777216 ;  /* 0x4b8000003d3de820 */ /* 0x000fe20000400000 */
[----:B------:R-:W-:Y:S01]  /*35f0*/  @!P6 FMUL R21, R21, 16777216 ;  /* 0x4b8000001515e820 */ /* 0x000fe20000400000 */
[----:B------:R-:W-:Y:S01]  /*3600*/  @!P4 FMUL R28, R28, 16777216 ;  /* 0x4b8000001c1cc820 */ /* 0x000fe20000400000 */
[----:B------:R-:W-:Y:S01]  /*3610*/  @!P4 FMUL R70, R70, 16777216 ;  /* 0x4b8000004646c820 */ /* 0x000fe20000400000 */
[----:B------:R-:W-:Y:S01]  /*3620*/  @!P4 FMUL R32, R32, 16777216 ;  /* 0x4b8000002020c820 */ /* 0x000fe20000400000 */
[----:B------:R-:W-:Y:S01]  /*3630*/  @!P4 FMUL R66, R66, 16777216 ;  /* 0x4b8000004242c820 */ /* 0x000fe20000400000 */
[----:B------:R-:W2:Y:S01]  /*3640*/  MUFU.RCP R5, R72 ;  /* 0x0000004800057308 */ /* 0x000ea20000001000 */
[----:B------:R-:W-:Y:S01]  /*3650*/  @!P1 FMUL R34, R34, 16777216 ;  /* 0x4b80000022229820 */ /* 0x000fe20000400000 */
[----:B------:R-:W-:Y:S01]  /*3660*/  @!P1 FMUL R64, R64, 16777216 ;  /* 0x4b80000040409820 */ /* 0x000fe20000400000 */
[----:B------:R-:W-:Y:S01]  /*3670*/  FFMA.FTZ R19, R16, 1.1920928955078125e-07, R19 ;  /* 0x3400000010137823 */ /* 0x000fe20000010013 */
[C---:B-1----:R-:W-:Y:S01]  /*3680*/  FMUL R57, R4.reuse, R57 ;  /* 0x0000003904397220 */ /* 0x042fe20000400000 */
[C---:B------:R-:W-:Y:S01]  /*3690*/  FMUL R24, R4.reuse, R23 ;  /* 0x0000001704187220 */ /* 0x040fe20000400000 */
[C---:B------:R-:W-:Y:S01]  /*36a0*/  FMUL R16, R4.reuse, R61 ;  /* 0x0000003d04107220 */ /* 0x040fe20000400000 */
[----:B------:R-:W-:Y:S01]  /*36b0*/  FMUL R21, R4, R21 ;  /* 0x0000001504157220 */ /* 0x000fe20000400000 */
[----:B------:R-:W-:Y:S01]  /*36c0*/  @!P1 FMUL R30, R30, 16777216 ;  /* 0x4b8000001e1e9820 */ /* 0x000fe20000400000 */
[C---:B0-----:R-:W-:Y:S01]  /*36d0*/  FMUL R20, R7.reuse, R28 ;  /* 0x0000001c07147220 */ /* 0x041fe20000400000 */
[C---:B------:R-:W-:Y:S01]  /*36e0*/  FMUL R23, R7.reuse, R70 ;  /* 0x0000004607177220 */ /* 0x040fe20000400000 */
[C---:B------:R-:W-:Y:S01]  /*36f0*/  FMUL R32, R7.reuse, R32 ;  /* 0x0000002007207220 */ /* 0x040fe20000400000 */
[----:B------:R-:W-:Y:S01]  /*3700*/  FMUL R29, R7, R66 ;  /* 0x00000042071d7220 */ /* 0x000fe20000400000 */
[----:B------:R-:W-:Y:S01]  /*3710*/  @!P1 FMUL R68, R68, 16777216 ;  /* 0x4b80000044449820 */ /* 0x000fe20000400000 */
[----:B------:R-:W-:Y:S01]  /*3720*/  IMAD.IADD R7, R3, 0x1, -R6 ;  /* 0x0000000103077824 */ /* 0x000fe200078e0a06 */
[----:B------:R-:W-:Y:S01]  /*3730*/  F2FP.F16.F32.PACK_AB R6, R57, R24 ;  /* 0x000000183906723e */ /* 0x000fe200000000ff */
[----:B------:R-:W-:-:S02]  /*3740*/  IMAD.IADD R24, R9, 0x1, -R22 ;  /* 0x0000000109187824 */ /* 0x000fc400078e0a16 */
[C---:B--2---:R-:W-:Y:S01]  /*3750*/  FMUL R4, R5.reuse, R34 ;  /* 0x0000002205047220 */ /* 0x044fe20000400000 */
[C---:B------:R-:W-:Y:S01]  /*3760*/  FMUL R31, R5.reuse, R64 ;  /* 0x00000040051f7220 */ /* 0x040fe20000400000 */
[C---:B------:R-:W-:Y:S01]  /*3770*/  FMUL R30, R5.reuse, R30 ;  /* 0x0000001e051e7220 */ /* 0x040fe20000400000 */
[----:B------:R-:W-:Y:S01]  /*3780*/  FMUL R33, R5, R68 ;  /* 0x0000004405217220 */ /* 0x000fe20000400000 */
[----:B------:R-:W-:Y:S01]  /*3790*/  FADD R22, R7, -1 ;  /* 0xbf80000007167421 */ /* 0x000fe20000000000 */
[----:B------:R-:W-:Y:S01]  /*37a0*/  F2FP.F16.F32.PACK_AB R5, R32, R29 ;  /* 0x0000001d2005723e */ /* 0x000fe200000000ff */
[----:B------:R-:W-:Y:S01]  /*37b0*/  IMAD.IADD R26, R11, 0x1, -R26 ;  /* 0x000000010b1a7824 */ /* 0x000fe200078e0a1a */
[----:B------:R-:W-:Y:S01]  /*37c0*/  F2FP.F16.F32.PACK_AB R4, R4, R31 ;  /* 0x0000001f0404723e */ /* 0x000fe200000000ff */
[----:B------:R-:W-:Y:S01]  /*37d0*/  IMAD.MOV.U32 R31, RZ, RZ, 0x3dc6b27f ;  /* 0x3dc6b27fff1f7424 */ /* 0x000fe200078e00ff */
[----:B------:R-:W-:Y:S01]  /*37e0*/  F2FP.F16.F32.PACK_AB R7, R25, R58 ;  /* 0x0000003a1907723e */ /* 0x000fe200000000ff */
[----:B------:R-:W-:Y:S01]  /*37f0*/  FADD R24, R24, -1 ;  /* 0xbf80000018187421 */ /* 0x000fe20000000000 */
[----:B------:R-:W-:-:S02]  /*3800*/  IMAD.IADD R28, R10, 0x1, -R27 ;  /* 0x000000010a1c7824 */ /* 0x000fc400078e0a1b */
[-C--:B------:R-:W-:Y:S01]  /*3810*/  FFMA.FTZ R25, R22, R31.reuse, -0.16845393180847167969 ;  /* 0xbe2c7f3016197423 */ /* 0x080fe2000001001f */
[----:B------:R-:W-:Y:S01]  /*3820*/  FADD R26, R26, -1 ;  /* 0xbf8000001a1a7421 */ /* 0x000fe20000000000 */
[----:B------:R-:W-:Y:S01]  /*3830*/  STSM.16.M88.4 [R8], R4 ;  /* 0x0000000408007844 */ /* 0x000fe20000000200 */
[----:B------:R-:W-:Y:S01]  /*3840*/  FFMA.FTZ R27, R24, R31, -0.16845393180847167969 ;  /* 0xbe2c7f30181b7423 */ /* 0x000fe2000001001f */
[----:B------:R-:W-:Y:S01]  /*3850*/  FFMA.FTZ R25, R22, R25, 0.1716887056827545166 ;  /* 0x3e2fcf2a16197423 */ /* 0x000fe20000010019 */
[----:B------:R-:W-:Y:S01]  /*3860*/  FFMA.FTZ R29, R26, R31, -0.16845393180847167969 ;  /* 0xbe2c7f301a1d7423 */ /* 0x000fe2000001001f */
[----:B------:R-:W-:Y:S01]  /*3870*/  LOP3.LUT R36, R0, 0x7f, RZ, 0xc0, !PT ;  /* 0x0000007f00247812 */ /* 0x000fe200078ec0ff */
[----:B------:R-:W-:Y:S01]  /*3880*/  FFMA.FTZ R27, R24, R27, 0.1716887056827545166 ;  /* 0x3e2fcf2a181b7423 */ /* 0x000fe2000001001b */
[----:B------:R-:W-:Y:S01]  /*3890*/  FFMA.FTZ R25, R22, R25, -0.17900948226451873779 ;  /* 0xbe374e4316197423 */ /* 0x000fe20000010019 */
[----:B------:R-:W-:Y:S01]  /*38a0*/  FFMA.FTZ R29, R26, R29, 0.1716887056827545166 ;  /* 0x3e2fcf2a1a1d7423 */ /* 0x000fe2000001001d */
[----:B------:R-:W-:Y:S01]  /*38b0*/  LEA R36, R36, UR17, 0x4 ;  /* 0x0000001124247c11 */ /* 0x000fe2000f8e20ff */
[----:B------:R-:W-:Y:S01]  /*38c0*/  BAR.SYNC.DEFER_BLOCKING 0x0 ;  /* 0x0000000000007b1d */ /* 0x000fe20000010000 */
[----:B------:R-:W-:Y:S01]  /*38d0*/  FFMA.FTZ R25, R22, R25, 0.20512372255325317383 ;  /* 0x3e520bf416197423 */ /* 0x000fe20000010019 */
[----:B------:R-:W-:Y:S01]  /*38e0*/  FFMA.FTZ R27, R24, R27, -0.17900948226451873779 ;  /* 0xbe374e43181b7423 */ /* 0x000fe2000001001b */
[----:B------:R-:W-:Y:S01]  /*38f0*/  FFMA.FTZ R29, R26, R29, -0.17900948226451873779 ;  /* 0xbe374e431a1d7423 */ /* 0x000fe2000001001d */
[----:B------:R-:W-:Y:S01]  /*3900*/  FADD R28, R28, -1 ;  /* 0xbf8000001c1c7421 */ /* 0x000fe20000000000 */
[----:B------:R-:W-:Y:S01]  /*3910*/  FFMA.FTZ R25, R22, R25, -0.24046532809734344482 ;  /* 0xbe763c8b16197423 */ /* 0x000fe20000010019 */
[----:B------:R-:W-:Y:S01]  /*3920*/  FFMA.FTZ R27, R24, R27, 0.20512372255325317383 ;  /* 0x3e520bf4181b7423 */ /* 0x000fe2000001001b */
[----:B------:R-:W-:Y:S01]  /*3930*/  FFMA.FTZ R29, R26, R29, 0.20512372255325317383 ;  /* 0x3e520bf41a1d7423 */ /* 0x000fe2000001001d */
[----:B------:R-:W-:Y:S01]  /*3940*/  FFMA.FTZ R31, R28, R31, -0.16845393180847167969 ;  /* 0xbe2c7f301c1f7423 */ /* 0x000fe2000001001f */
[----:B------:R-:W-:Y:S01]  /*3950*/  FFMA.FTZ R25, R22, R25, 0.28857114911079406738 ;  /* 0x3e93bf9916197423 */ /* 0x000fe20000010019 */
[----:B------:R-:W-:Y:S01]  /*3960*/  FFMA.FTZ R27, R24, R27, -0.24046532809734344482 ;  /* 0xbe763c8b181b7423 */ /* 0x000fe2000001001b */
[----:B------:R-:W-:Y:S01]  /*3970*/  FFMA.FTZ R29, R26, R29, -0.24046532809734344482 ;  /* 0xbe763c8b1a1d7423 */ /* 0x000fe2000001001d */
[----:B------:R-:W-:Y:S01]  /*3980*/  FFMA.FTZ R31, R28, R31, 0.1716887056827545166 ;  /* 0x3e2fcf2a1c1f7423 */ /* 0x000fe2000001001f */
[----:B------:R-:W-:Y:S01]  /*3990*/  FFMA.FTZ R25, R22, R25, -0.36067417263984680176 ;  /* 0xbeb8aa4916197423 */ /* 0x000fe20000010019 */
[----:B------:R-:W-:Y:S01]  /*39a0*/  FFMA.FTZ R27, R24, R27, 0.28857114911079406738 ;  /* 0x3e93bf99181b7423 */ /* 0x000fe2000001001b */
[----:B------:R-:W-:Y:S01]  /*39b0*/  FFMA.FTZ R29, R26, R29, 0.28857114911079406738 ;  /* 0x3e93bf991a1d7423 */ /* 0x000fe2000001001d */
[----:B------:R-:W-:Y:S01]  /*39c0*/  FFMA.FTZ R31, R28, R31, -0.17900948226451873779 ;  /* 0xbe374e431c1f7423 */ /* 0x000fe2000001001f */
[----:B------:R-:W-:Y:S01]  /*39d0*/  FFMA.FTZ R25, R22, R25, 0.48089820146560668945 ;  /* 0x3ef6384a16197423 */ /* 0x000fe20000010019 */
[----:B------:R-:W-:Y:S01]  /*39e0*/  FFMA.FTZ R27, R24, R27, -0.36067417263984680176 ;  /* 0xbeb8aa49181b7423 */ /* 0x000fe2000001001b */
[----:B------:R-:W-:Y:S01]  /*39f0*/  ISETP.GE.U32.AND P0, PT, R3, 0x7f800000, PT ;  /* 0x7f8000000300780c */ /* 0x000fe20003f06070 */
[----:B------:R-:W-:Y:S01]  /*3a00*/  FFMA.FTZ R29, R26, R29, -0.36067417263984680176 ;  /* 0xbeb8aa491a1d7423 */ /* 0x000fe2000001001d */
[----:B------:R-:W-:Y:S01]  /*3a10*/  FFMA.FTZ R25, R22, R25, -0.72134751081466674805 ;  /* 0xbf38aa3b16197423 */ /* 0x000fe20000010019 */
[----:B------:R-:W-:Y:S01]  /*3a20*/  FFMA.FTZ R27, R24, R27, 0.48089820146560668945 ;  /* 0x3ef6384a181b7423 */ /* 0x000fe2000001001b */
[----:B------:R-:W-:Y:S01]  /*3a30*/  FFMA.FTZ R31, R28, R31, 0.20512372255325317383 ;  /* 0x3e520bf41c1f7423 */ /* 0x000fe2000001001f */
[----:B------:R-:W0:Y:S01]  /*3a40*/  LDS.128 R4, [R36] ;  /* 0x0000000024047984 */ /* 0x000e220000000c00 */
[----:B------:R-:W-:Y:S01]  /*3a50*/  FMUL R25, R22, R25 ;  /* 0x0000001916197220 */ /* 0x000fe20000400000 */
[----:B------:R-:W1:Y:S01]  /*3a60*/  LDC.64 R34, c[0x0][0x228] ;  /* 0x00008a00ff227b82 */ /* 0x000e620000000a00 */
[----:B------:R-:W-:Y:S01]  /*3a70*/  FFMA.FTZ R27, R24, R27, -0.72134751081466674805 ;  /* 0xbf38aa3b181b7423 */ /* 0x000fe2000001001b */
[----:B------:R-:W-:Y:S01]  /*3a80*/  FFMA.FTZ R29, R26, R29, 0.48089820146560668945 ;  /* 0x3ef6384a1a1d7423 */ /* 0x000fe2000001001d */
[----:B------:R-:W-:Y:S01]  /*3a90*/  FMUL R25, R22, R25 ;  /* 0x0000001916197220 */ /* 0x000fe20000400000 */
[----:B------:R-:W-:Y:S01]  /*3aa0*/  FFMA.FTZ R31, R28, R31, -0.24046532809734344482 ;  /* 0xbe763c8b1c1f7423 */ /* 0x000fe2000001001f */
[----:B------:R-:W-:Y:S01]  /*3ab0*/  FMUL R27, R24, R27 ;  /* 0x0000001b181b7220 */ /* 0x000fe20000400000 */
[----:B------:R-:W-:Y:S01]  /*3ac0*/  FFMA.FTZ R29, R26, R29, -0.72134751081466674805 ;  /* 0xbf38aa3b1a1d7423 */ /* 0x000fe2000001001d */
[----:B------:R-:W-:Y:S01]  /*3ad0*/  FFMA.FTZ R25, R22, 1.4426950216293334961, R25 ;  /* 0x3fb8aa3b16197823 */ /* 0x000fe20000010019 */
[----:B------:R-:W2:Y:S01]  /*3ae0*/  LDC R57, c[0x0][0x278] ;  /* 0x00009e00ff397b82 */ /* 0x000ea20000000800 */
[----:B------:R-:W-:Y:S01]  /*3af0*/  ISETP.GE.U32.AND P1, PT, R9, 0x7f800000, PT ;  /* 0x7f8000000900780c */ /* 0x000fe20003f26070 */
[----:B------:R-:W-:Y:S01]  /*3b00*/  FFMA.FTZ R31, R28, R31, 0.28857114911079406738 ;  /* 0x3e93bf991c1f7423 */ /* 0x000fe2000001001f */
[----:B------:R-:W-:Y:S01]  /*3b10*/  ISETP.GE.U32.AND P5, PT, R11, 0x7f800000, PT ;  /* 0x7f8000000b00780c */ /* 0x000fe20003fa6070 */
[----:B------:R-:W-:Y:S01]  /*3b20*/  FADD R45, R12, R25 ;  /* 0x000000190c2d7221 */ /* 0x000fe20000000000 */
[----:B------:R-:W-:Y:S01]  /*3b30*/  F2FP.F16.F32.PACK_AB R52, R30, R33 ;  /* 0x000000211e34723e */ /* 0x000fe200000000ff */
[----:B------:R-:W-:Y:S01]  /*3b40*/  FMUL R27, R24, R27 ;  /* 0x0000001b181b7220 */ /* 0x000fe20000400000 */
[----:B------:R-:W-:Y:S01]  /*3b50*/  F2FP.F16.F32.PACK_AB R53, R20, R23 ;  /* 0x000000171435723e */ /* 0x000fe200000000ff */
[----:B------:R-:W-:Y:S01]  /*3b60*/  FMUL R29, R26, R29 ;  /* 0x0000001d1a1d7220 */ /* 0x000fe20000400000 */
[----:B------:R-:W-:Y:S01]  /*3b70*/  F2FP.F16.F32.PACK_AB R54, R16, R21 ;  /* 0x000000151036723e */ /* 0x000fe200000000ff */
[----:B------:R-:W-:Y:S01]  /*3b80*/  @P0 IMAD.MOV.U32 R12, RZ, RZ, 0x7f800000 ;  /* 0x7f800000ff0c0424 */ /* 0x000fe200078e00ff */
[----:B------:R-:W-:Y:S01]  /*3b90*/  F2FP.F16.F32.PACK_AB R55, R13, R14 ;  /* 0x0000000e0d37723e */ /* 0x000fe200000000ff */
[----:B------:R-:W-:Y:S01]  /*3ba0*/  BAR.SYNC.DEFER_BLOCKING 0x0 ;  /* 0x0000000000007b1d */ /* 0x000fe20000010000 */
[----:B------:R-:W-:Y:S01]  /*3bb0*/  FFMA.FTZ R31, R28, R31, -0.36067417263984680176 ;  /* 0xbeb8aa491c1f7423 */ /* 0x000fe2000001001f */
[----:B------:R-:W-:Y:S01]  /*3bc0*/  FFMA.FTZ R24, R24, 1.4426950216293334961, R27 ;  /* 0x3fb8aa3b18187823 */ /* 0x000fe2000001001b */
[----:B------:R-:W-:Y:S01]  /*3bd0*/  FMUL R29, R26, R29 ;  /* 0x0000001d1a1d7220 */ /* 0x000fe20000400000 */
[C---:B------:R-:W-:Y:S01]  /*3be0*/  FSETP.NEU.AND P3, PT, R3.reuse, RZ, PT ;  /* 0x000000ff0300720b */ /* 0x040fe20003f6d000 */
[----:B------:R-:W-:Y:S01]  /*3bf0*/  @P0 FFMA.FTZ R45, R3, R12, +INF ;  /* 0x7f800000032d0423 */ /* 0x000fe2000001000c */
[----:B------:R-:W-:Y:S01]  /*3c00*/  FFMA.FTZ R31, R28, R31, 0.48089820146560668945 ;  /* 0x3ef6384a1c1f7423 */ /* 0x000fe2000001001f */
[----:B------:R-:W-:-:S02]  /*3c10*/  IMAD R3, R18, UR5, RZ ;  /* 0x0000000512037c24 */ /* 0x000fc4000f8e02ff */
[----:B------:R-:W-:Y:S01]  /*3c20*/  FFMA.FTZ R26, R26, 1.4426950216293334961, R29 ;  /* 0x3fb8aa3b1a1a7823 */ /* 0x000fe2000001001d */
[----:B------:R-:W-:Y:S01]  /*3c30*/  FADD R49, R15, R24 ;  /* 0x000000180f317221 */ /* 0x000fe20000000000 */
[----:B------:R-:W-:Y:S01]  /*3c40*/  USHF.L.U32 UR5, UR4, 0x1, URZ ;  /* 0x0000000104057899 */ /* 0x000fe2000800063f */
[----:B------:R-:W-:Y:S01]  /*3c50*/  FFMA.FTZ R31, R28, R31, -0.72134751081466674805 ;  /* 0xbf38aa3b1c1f7423 */ /* 0x000fe2000001001f */
[----:B------:R-:W-:Y:S01]  /*3c60*/  @P1 IMAD.MOV.U32 R12, RZ, RZ, 0x7f800000 ;  /* 0x7f800000ff0c1424 */ /* 0x000fe200078e00ff */
[----:B------:R-:W-:Y:S01]  /*3c70*/  ISETP.GE.U32.AND P4, PT, R10, 0x7f800000, PT ;  /* 0x7f8000000a00780c */ /* 0x000fe20003f86070 */
[----:B------:R-:W-:Y:S02]  /*3c80*/  @P5 IMAD.MOV.U32 R22, RZ, RZ, 0x7f800000 ;  /* 0x7f800000ff165424 */ /* 0x000fe400078e00ff */
[----:B------:R-:W-:Y:S01]  /*3c90*/  FADD R50, R17, R26 ;  /* 0x0000001a11327221 */ /* 0x000fe20000000000 */
[----:B------:R-:W-:Y:S02]  /*3ca0*/  IMAD.SHL.U32 R15, R3, 0x2, RZ ;  /* 0x00000002030f7824 */ /* 0x000fe400078e00ff */
[----:B------:R-:W-:Y:S01]  /*3cb0*/  FMUL R31, R28, R31 ;  /* 0x0000001f1c1f7220 */ /* 0x000fe20000400000 */
[----:B------:R-:W-:Y:S01]  /*3cc0*/  @P1 FFMA.FTZ R49, R9, R12, +INF ;  /* 0x7f80000009311423 */ /* 0x000fe2000001000c */
[----:B------:R-:W-:Y:S01]  /*3cd0*/  @P5 FFMA.FTZ R50, R11, R22, +INF ;  /* 0x7f8000000b325423 */ /* 0x000fe20000010016 */
[----:B------:R-:W-:Y:S01]  /*3ce0*/  IMAD.HI R20, R3, 0x2, RZ ;  /* 0x0000000203147827 */ /* 0x000fe200078e02ff */
[----:B-1----:R-:W-:Y:S01]  /*3cf0*/  IADD3 R12, P0, P5, R15, UR5, R34 ;  /* 0x000000050f0c7c10 */ /* 0x002fe2000fd1e022 */
[----:B------:R-:W-:-:S02]  /*3d00*/  UIMAD.WIDE UR4, UR4, 0x2, URZ ;  /* 0x00000002040478a5 */ /* 0x000fc4000f8e023f */
[C---:B------:R-:W-:Y:S01]  /*3d10*/  FMUL R31, R28.reuse, R31 ;  /* 0x0000001f1c1f7220 */ /* 0x040fe20000400000 */
[----:B------:R1:W-:Y:S01]  /*3d20*/  STSM.16.M88.4 [R8], R52 ;  /* 0x0000003408007844 */ /* 0x0003e20000000200 */
[----:B--2---:R-:W-:Y:S01]  /*3d30*/  IMAD R27, R57, 0x6, RZ ;  /* 0x00000006391b7824 */ /* 0x004fe200078e02ff */
[----:B------:R-:W-:Y:S01]  /*3d40*/  FSETP.NEU.AND P2, PT, R9, RZ, PT ;  /* 0x000000ff0900720b */ /* 0x000fe20003f4d000 */
[----:B------:R-:W-:Y:S01]  /*3d50*/  FFMA.FTZ R28, R28, 1.4426950216293334961, R31 ;  /* 0x3fb8aa3b1c1c7823 */ /* 0x000fe2000001001f */
[----:B------:R-:W-:Y:S01]  /*3d60*/  IADD3.X R13, R20, UR5, R35, P0, P5 ;  /* 0x00000005140d7c10 */ /* 0x000fe200087ea423 */
[----:B------:R-:W-:Y:S01]  /*3d70*/  BAR.SYNC.DEFER_BLOCKING 0x0 ;  /* 0x0000000000007b1d */ /* 0x000fe20000010000 */
[----:B------:R-:W-:Y:S01]  /*3d80*/  IMAD R9, R57, 0x3, RZ ;  /* 0x0000000339097824 */ /* 0x000fe200078e02ff */
[-C--:B------:R-:W-:Y:S01]  /*3d90*/  IADD3 R20, P6, R27, R12.reuse, RZ ;  /* 0x0000000c1b147210 */ /* 0x080fe20007fde0ff */
[----:B------:R-:W-:Y:S02]  /*3da0*/  @P4 IMAD.MOV.U32 R3, RZ, RZ, 0x7f800000 ;  /* 0x7f800000ff034424 */ /* 0x000fe400078e00ff */
[----:B------:R-:W-:Y:S01]  /*3db0*/  FADD R19, R19, R28 ;  /* 0x0000001c13137221 */ /* 0x000fe20000000000 */
[----:B------:R-:W-:Y:S01]  /*3dc0*/  FSETP.NEU.AND P1, PT, R11, RZ, PT ;  /* 0x000000ff0b00720b */ /* 0x000fe20003f2d000 */
[----:B------:R-:W-:Y:S01]  /*3dd0*/  IMAD R35, R57, 0xa, RZ ;  /* 0x0000000a39237824 */ /* 0x000fe200078e02ff */
[C---:B------:R-:W-:Y:S01]  /*3de0*/  FSETP.NEU.AND P0, PT, R10.reuse, RZ, PT ;  /* 0x000000ff0a00720b */ /* 0x040fe20003f0d000 */
[----:B------:R-:W-:Y:S01]  /*3df0*/  @P4 FFMA.FTZ R19, R10, R3, +INF ;  /* 0x7f8000000a134423 */ /* 0x000fe20000010003 */
[-C--:B------:R-:W-:Y:S01]  /*3e00*/  LEA.HI.X.SX32 R21, R9, R13.reuse, 0x1, P6 ;  /* 0x0000000d09157211 */ /* 0x080fe200030f0eff */
[C---:B------:R-:W-:Y:S01]  /*3e10*/  IMAD.SHL.U32 R3, R57.reuse, 0x2, RZ ;  /* 0x0000000239037824 */ /* 0x040fe200078e00ff */
[CC--:B------:R-:W-:Y:S01]  /*3e20*/  LEA R16, P5, R57.reuse, R12.reuse, 0x2 ;  /* 0x0000000c39107211 */ /* 0x0c0fe200078a10ff */
[----:B------:R-:W-:Y:S01]  /*3e30*/  IMAD R39, R57, 0xc, RZ ;  /* 0x0000000c39277824 */ /* 0x000fe200078e02ff */
[----:B------:R-:W-:Y:S01]  /*3e40*/  FSEL R45, R45, -INF , P3 ;  /* 0xff8000002d2d7808 */ /* 0x000fe20001800000 */
[----:B------:R-:W-:Y:S01]  /*3e50*/  IMAD.SHL.U32 R23, R57, 0x4, RZ ;  /* 0x0000000439177824 */ /* 0x000fe200078e00ff */
[-C--:B------:R-:W-:Y:S01]  /*3e60*/  IADD3 R14, P4, R3, R12.reuse, RZ ;  /* 0x0000000c030e7210 */ /* 0x080fe20007f9e0ff */
[----:B------:R-:W-:Y:S01]  /*3e70*/  IMAD R25, R57, 0x5, RZ ;  /* 0x0000000539197824 */ /* 0x000fe200078e02ff */
[-C--:B------:R-:W-:Y:S01]  /*3e80*/  LEA.HI.X.SX32 R17, R3, R13.reuse, 0x1, P5 ;  /* 0x0000000d03117211 */ /* 0x080fe200028f0eff */
[C---:B------:R-:W-:Y:S01]  /*3e90*/  IMAD R47, R57.reuse, 0xe, RZ ;  /* 0x0000000e392f7824 */ /* 0x040fe200078e02ff */
[CC--:B------:R-:W-:Y:S01]  /*3ea0*/  LEA.HI.X.SX32 R15, R57.reuse, R13.reuse, 0x1, P4 ;  /* 0x0000000d390f7211 */ /* 0x0c0fe200020f0eff */
[C---:B-1----:R-:W-:Y:S01]  /*3eb0*/  IMAD R53, R57.reuse, 0x12, RZ ;  /* 0x0000001239357824 */ /* 0x042fe200078e02ff */
[CC--:B------:R-:W-:Y:S01]  /*3ec0*/  LEA R22, P4, R57.reuse, R12.reuse, 0x3 ;  /* 0x0000000c39167211 */ /* 0x0c0fe200078818ff */
[----:B------:R-:W-:Y:S01]  /*3ed0*/  IMAD R29, R57, 0x7, RZ ;  /* 0x00000007391d7824 */ /* 0x000fe200078e02ff */
[-C--:B------:R-:W-:Y:S01]  /*3ee0*/  IADD3 R24, P5, R35, R12.reuse, RZ ;  /* 0x0000000c23187210 */ /* 0x080fe20007fbe0ff */
[----:B------:R-:W1:Y:S01]  /*3ef0*/  LDS.128 R8, [R36] ;  /* 0x0000000024087984 */ /* 0x000e620000000c00 */
[-C--:B------:R-:W-:Y:S01]  /*3f00*/  IADD3 R26, P6, R39, R12.reuse, RZ ;  /* 0x0000000c271a7210 */ /* 0x080fe20007fde0ff */
[----:B------:R-:W-:Y:S01]  /*3f10*/  IMAD.SHL.U32 R31, R57, 0x8, RZ ;  /* 0x00000008391f7824 */ /* 0x000fe200078e00ff */
[-C--:B------:R-:W-:Y:S01]  /*3f20*/  LEA.HI.X.SX32 R23, R23, R13.reuse, 0x1, P4 ;  /* 0x0000000d17177211 */ /* 0x080fe200020f0eff */
[----:B0-----:R0:W-:Y:S01]  /*3f30*/  STG.E.U16 desc[UR22][R12.64], R4 ;  /* 0x000000040c007986 */ /* 0x0011e2000c101516 */
[----:B------:R-:W-:Y:S01]  /*3f40*/  IMAD R55, R57, 0x14, RZ ;  /* 0x0000001439377824 */ /* 0x000fe200078e02ff */
[-C--:B------:R-:W-:Y:S01]  /*3f50*/  IADD3 R28, P4, R47, R12.reuse, RZ ;  /* 0x0000000c2f1c7210 */ /* 0x080fe20007f9e0ff */
        /* <DEDUP_REMOVED lines=8> */
[C---:B------:R-:W-:Y:S01]  /*3fe0*/  IMAD R63, R57.reuse, 0x1a, RZ ;  /* 0x0000001a393f7824 */ /* 0x040fe200078e02ff */
[----:B0-----:R-:W-:Y:S01]  /*3ff0*/  PRMT R4, R4, 0x7632, R4 ;  /* 0x0000763204047816 */ /* 0x001fe20000000004 */
[----:B------:R-:W-:Y:S01]  /*4000*/  IMAD R65, R57, 0x1c, RZ ;  /* 0x0000001c39417824 */ /* 0x000fe200078e02ff */
[-C--:B------:R-:W-:Y:S01]  /*4010*/  LEA.HI.X.SX32 R29, R29, R13.reuse, 0x1, P4 ;  /* 0x0000000d1d1d7211 */ /* 0x080fe200020f0eff */
[----:B------:R-:W-:Y:S01]  /*4020*/  IMAD R67, R57, 0x1e, RZ ;  /* 0x0000001e39437824 */ /* 0x000fe200078e02ff */
[----:B------:R-:W-:Y:S01]  /*4030*/  PRMT R3, R5, 0x7632, R3 ;  /* 0x0000763205037816 */ /* 0x000fe20000000003 */
[----:B------:R0:W-:Y:S01]  /*4040*/  STG.E.U16 desc[UR22][R14.64], R4 ;  /* 0x000000040e007986 */ /* 0x0001e2000c101516 */
[-C--:B------:R-:W-:Y:S01]  /*4050*/  IADD3 R34, P4, R55, R12.reuse, RZ ;  /* 0x0000000c37227210 */ /* 0x080fe20007f9e0ff */
[----:B------:R-:W-:Y:S01]  /*4060*/  IMAD R43, R57, 0xd, RZ ;  /* 0x0000000d392b7824 */ /* 0x000fe200078e02ff */
[-C--:B------:R-:W-:Y:S01]  /*4070*/  LEA.HI.X.SX32 R31, R31, R13.reuse, 0x1, P5 ;  /* 0x0000000d1f1f7211 */ /* 0x080fe200028f0eff */
[----:B------:R2:W-:Y:S01]  /*4080*/  STG.E.U16 desc[UR22][R16.64], R5 ;  /* 0x0000000510007986 */ /* 0x0005e2000c101516 */
[-C--:B------:R-:W-:Y:S01]  /*4090*/  IADD3 R36, P5, R59, R12.reuse, RZ ;  /* 0x0000000c3b247210 */ /* 0x080fe20007fbe0ff */
[----:B------:R-:W-:Y:S01]  /*40a0*/  IMAD R51, R57, 0xf, RZ ;  /* 0x0000000f39337824 */ /* 0x000fe200078e02ff */
[-C--:B------:R-:W-:Y:S01]  /*40b0*/  LEA.HI.X.SX32 R33, R33, R13.reuse, 0x1, P6 ;  /* 0x0000000d21217211 */ /* 0x080fe200030f0eff */
[----:B------:R1:W-:Y:S01]  /*40c0*/  STG.E.U16 desc[UR22][R20.64], R3 ;  /* 0x0000000314007986 */ /* 0x0003e2000c101516 */
[-C--:B------:R-:W-:Y:S01]  /*40d0*/  IADD3 R38, P6, R61, R12.reuse, RZ ;  /* 0x0000000c3d267210 */ /* 0x080fe20007fde0ff */
[----:B------:R-:W-:Y:S01]  /*40e0*/  IMAD.SHL.U32 R0, R0, 0x2, RZ ;  /* 0x0000000200007824 */ /* 0x000fe200078e00ff */
[-C--:B------:R-:W-:Y:S01]  /*40f0*/  LEA.HI.X.SX32 R35, R35, R13.reuse, 0x1, P4 ;  /* 0x0000000d23237211 */ /* 0x080fe200020f0eff */
[----:B------:R-:W-:Y:S01]  /*4100*/  STG.E.U16 desc[UR22][R22.64], R6 ;  /* 0x0000000616007986 */ /* 0x000fe2000c101516 */
[----:B0-----:R-:W-:Y:S01]  /*4110*/  PRMT R15, R6, 0x7632, R15 ;  /* 0x00007632060f7816 */ /* 0x001fe2000000000f */
[----:B------:R-:W-:Y:S01]  /*4120*/  FFMA R44, R45, 0.69314718246459960938, R44 ;  /* 0x3f3172182d2c7823 */ /* 0x000fe2000000002c */
[-C--:B------:R-:W-:Y:S01]  /*4130*/  IADD3 R42, P4, R63, R12.reuse, RZ ;  /* 0x0000000c3f2a7210 */ /* 0x080fe20007f9e0ff */
[----:B------:R-:W-:Y:S01]  /*4140*/  ULDC UR4, c[0x0][0x27c] ;  /* 0x00009f0000047ab9 */ /* 0x000fe20000000800 */
[----:B--2---:R-:W-:Y:S01]  /*4150*/  PRMT R17, R7, 0x7632, R17 ;  /* 0x0000763207117816 */ /* 0x004fe20000000011 */
[----:B------:R-:W-:Y:S01]  /*4160*/  STG.E.U16 desc[UR22][R24.64], R15 ;  /* 0x0000000f18007986 */ /* 0x000fe2000c101516 */
[-C--:B------:R-:W-:Y:S01]  /*4170*/  LEA.HI.X.SX32 R37, R37, R13.reuse, 0x1, P5 ;  /* 0x0000000d25257211 */ /* 0x080fe200028f0eff */
[----:B------:R-:W-:Y:S01]  /*4180*/  UIMAD UR4, UR16, UR4, URZ ;  /* 0x00000004100472a4 */ /* 0x000fe2000f8e023f */
[----:B-1----:R-:W-:Y:S01]  /*4190*/  PRMT R21, R8, 0x7632, R21 ;  /* 0x0000763208157816 */ /* 0x002fe20000000015 */
[----:B------:R0:W-:Y:S01]  /*41a0*/  STG.E.U16 desc[UR22][R26.64], R7 ;  /* 0x000000071a007986 */ /* 0x0001e2000c101516 */
[-C--:B------:R-:W-:Y:S01]  /*41b0*/  IADD3 R46, P5, R65, R12.reuse, RZ ;  /* 0x0000000c412e7210 */ /* 0x080fe20007fbe0ff */
[----:B------:R-:W-:Y:S01]  /*41c0*/  USHF.L.U32 UR6, UR4, 0x2, URZ ;  /* 0x0000000204067899 */ /* 0x000fe2000800063f */
[-C--:B------:R-:W-:Y:S01]  /*41d0*/  LEA.HI.X.SX32 R39, R39, R13.reuse, 0x1, P6 ;  /* 0x0000000d27277211 */ /* 0x080fe200030f0eff */
[----:B------:R-:W-:Y:S01]  /*41e0*/  STG.E.U16 desc[UR22][R28.64], R17 ;  /* 0x000000111c007986 */ /* 0x000fe2000c101516 */
[----:B------:R-:W-:Y:S01]  /*41f0*/  IADD3 R12, P6, R67, R12, RZ ;  /* 0x0000000c430c7210 */ /* 0x000fe20007fde0ff */
[----:B------:R-:W-:Y:S01]  /*4200*/  IMAD.SHL.U32 R5, R18, 0x4, RZ ;  /* 0x0000000412057824 */ /* 0x000fe200078e00ff */
[----:B------:R-:W-:Y:S01]  /*4210*/  PRMT R4, R9, 0x7632, R4 ;  /* 0x0000763209047816 */ /* 0x000fe20000000004 */
[----:B------:R-:W-:Y:S01]  /*4220*/  STG.E.U16 desc[UR22][R30.64], R8 ;  /* 0x000000081e007986 */ /* 0x000fe2000c101516 */
[-C--:B------:R-:W-:Y:S01]  /*4230*/  LEA.HI.X.SX32 R43, R43, R13.reuse, 0x1, P4 ;  /* 0x0000000d2b2b7211 */ /* 0x080fe200020f0eff */
[----:B------:R-:W-:Y:S01]  /*4240*/  UIMAD.WIDE UR4, UR4, 0x4, URZ ;  /* 0x00000004040478a5 */ /* 0x000fe2000f8e023f */
[----:B------:R-:W-:Y:S01]  /*4250*/  PRMT R3, R10, 0x7632, R3 ;  /* 0x000076320a037816 */ /* 0x000fe20000000003 */
[----:B------:R-:W-:Y:S01]  /*4260*/  STG.E.U16 desc[UR22][R32.64], R21 ;  /* 0x0000001520007986 */ /* 0x000fe2000c101516 */
[-C--:B------:R-:W-:Y:S01]  /*4270*/  LEA.HI.X.SX32 R47, R47, R13.reuse, 0x1, P5 ;  /* 0x0000000d2f2f7211 */ /* 0x080fe200028f0eff */
[----:B0-----:R-:W0:Y:S01]  /*4280*/  LDC.64 R6, c[0x0][0x230] ;  /* 0x00008c00ff067b82 */ /* 0x001e220000000a00 */
[----:B------:R-:W-:Y:S01]  /*4290*/  LEA.HI.X.SX32 R13, R51, R13, 0x1, P6 ;  /* 0x0000000d330d7211 */ /* 0x000fe200030f0eff */
[----:B------:R-:W-:Y:S01]  /*42a0*/  STG.E.U16 desc[UR22][R34.64], R9 ;  /* 0x0000000922007986 */ /* 0x000fe2000c101516 */
[----:B------:R-:W-:Y:S01]  /*42b0*/  PRMT R14, R11, 0x7632, R14 ;  /* 0x000076320b0e7816 */ /* 0x000fe2000000000e */
[----:B------:R-:W-:Y:S01]  /*42c0*/  IMAD.HI R18, R18, 0x4, RZ ;  /* 0x0000000412127827 */ /* 0x000fe200078e02ff */
[----:B------:R-:W-:Y:S01]  /*42d0*/  FSEL R49, R49, -INF , P2 ;  /* 0xff80000031317808 */ /* 0x000fe20001000000 */
[----:B------:R0:W-:Y:S01]  /*42e0*/  STG.E.U16 desc[UR22][R36.64], R4 ;  /* 0x0000000424007986 */ /* 0x0001e2000c101516 */
[----:B------:R-:W-:-:S02]  /*42f0*/  FSEL R50, R50, -INF , P1 ;  /* 0xff80000032327808 */ /* 0x000fc40000800000 */
[----:B------:R-:W-:Y:S01]  /*4300*/  FSEL R19, R19, -INF , P0 ;  /* 0xff80000013137808 */ /* 0x000fe20000000000 */
[----:B------:R-:W-:Y:S01]  /*4310*/  STG.E.U16 desc[UR22][R38.64], R10 ;  /* 0x0000000a26007986 */ /* 0x000fe2000c101516 */
[----:B------:R-:W-:Y:S01]  /*4320*/  FFMA R45, R49, 0.69314718246459960938, R48 ;  /* 0x3f317218312d7823 */ /* 0x000fe20000000030 */
[----:B------:R-:W-:Y:S01]  /*4330*/  FFMA R50, R50, 0.69314718246459960938, R41 ;  /* 0x3f31721832327823 */ /* 0x000fe20000000029 */
[----:B------:R-:W-:Y:S01]  /*4340*/  LOP3.LUT R0, R0, 0xf8, RZ, 0xc0, !PT ;  /* 0x000000f800007812 */ /* 0x000fe200078ec0ff */
[----:B------:R-:W-:Y:S01]  /*4350*/  STG.E.U16 desc[UR22][R42.64], R3 ;  /* 0x000000032a007986 */ /* 0x000fe2000c101516 */
[----:B------:R-:W-:-:S03]  /*4360*/  FFMA R51, R19, 0.69314718246459960938, R40 ;  /* 0x3f31721813337823 */ /* 0x000fc60000000028 */
[----:B------:R-:W-:Y:S04]  /*4370*/  STG.E.U16 desc[UR22][R46.64], R11 ;  /* 0x0000000b2e007986 */ /* 0x000fe8000c101516 */
[----:B------:R-:W-:Y:S01]  /*4380*/  STG.E.U16 desc[UR22][R12.64], R14 ;  /* 0x0000000e0c007986 */ /* 0x000fe2000c101516 */
[----:B------:R-:W-:Y:S01]  /*4390*/  BAR.SYNC.DEFER_BLOCKING 0x0 ;  /* 0x0000000000007b1d */ /* 0x000fe20000010000 */
[----:B0-----:R-:W-:-:S04]  /*43a0*/  IADD3 R4, P0, P1, R5, UR6, R6 ;  /* 0x0000000605047c10 */ /* 0x001fc8000f91e006 */
[----:B------:R-:W-:Y:S01]  /*43b0*/  IADD3.X R5, R18, UR5, R7, P0, P1 ;  /* 0x0000000512057c10 */ /* 0x000fe200087e2407 */
[----:B------:R-:W-:Y:S04]  /*43c0*/  STS.64 [R0+UR17], R44 ;  /* 0x0000002c00007988 */ /* 0x000fe80008000a11 */
[----:B------:R-:W-:Y:S01]  /*43d0*/  STS.64 [R0+UR17+0x100], R50 ;  /* 0x0001003200007988 */ /* 0x000fe20008000a11 */
[----:B------:R-:W-:Y:S06]  /*43e0*/  BAR.SYNC.DEFER_BLOCKING 0x0 ;  /* 0x0000000000007b1d */ /* 0x000fec0000010000 */
[----:B------:R-:W0:Y:S04]  /*43f0*/  LDS R3, [R2] ;  /* 0x0000000002037984 */ /* 0x000e280000000800 */
[----:B0-----:R-:W-:Y:S01]  /*4400*/  STG.E desc[UR22][R4.64], R3 ;  /* 0x0000000304007986 */ /* 0x001fe2000c101916 */
[----:B------:R-:W-:Y:S05]  /*4410*/  EXIT ;  /* 0x000000000000794d */ /* 0x000fea0003800000 */
.L_x_2:
[----:B------:R-:W-:-:S00]  /*4420*/  BRA `(.L_x_2) ;  /* 0xfffffffc00fc7947 */ /* 0x000fc0000383ffff */
[----:B------:R-:W-:-:S00]  /*4430*/  NOP ;  /* 0x0000000000007918 */ /* 0x000fc00000000000 */
        /* <DEDUP_REMOVED lines=12> */
.L_x_3:


//--------------------- .nv.global.init           --------------------------
	.section	.nv.global.init,"aw",@progbits
.nv.global.init:
	.type		_$_str,@object
	.size		_$_str,(.L_0 - _$_str)
_$_str:
        /*0000*/ 	.byte	0x5f, 0x5f, 0x43, 0x55, 0x44, 0x41, 0x5f, 0x46, 0x54, 0x5a, 0x00
.L_0:


//--------------------- .nv.shared.attn_fwd       --------------------------
	.section	.nv.shared.attn_fwd,"aw",@nobits
	.sectionflags	@""
	.align	16
	.zero		1024


//--------------------- .nv.shared.reserved.0     --------------------------
	.section	.nv.shared.reserved.0,"aw",@nobits
	.weak		__nv_reservedSMEM_offset_0_alias
	.size		__nv_reservedSMEM_offset_0_alias, 0, 0
	.other		__nv_reservedSMEM_offset_0_alias,@"STO_CUDA_RESERVED_SHARED STV_DEFAULT"
__nv_reservedSMEM_offset_0_alias:
	.zero		0


//--------------------- .nv.constant0.attn_fwd    --------------------------
	.section	.nv.constant0.attn_fwd,"a",@progbits
	.sectionflags	@""
	.align	4
.nv.constant0.attn_fwd:
	.zero		664


//--------------------- SYMBOLS --------------------------

	.type		.nv.reservedSmem.offset0,@object
	.size		.nv.reservedSmem.offset0,0x4
